	.target	sm_100a

	.elftype	@"ET_EXEC"


//--------------------- .note.nv.tkinfo           --------------------------
	.section	.note.nv.tkinfo,"",@"SHT_NOTE"
	.sectionflags	@"SHF_NOTE_NV_TKINFO"
	.tkinfo
        /*0018*/ 	.word	0x00000081
        /*0030*/ 	.string	""
        /*0030*/ 	.string	"ptxas-blackwell"
        /*0030*/ 	.string	"Cuda compilation tools, release 12.9, V12.9.86"
        /*0030*/ 	.string	"Build cuda_12.9.r12.9/compiler.36037853_0"
        /*0030*/ 	.string	"-v  -suppress-debug-info  -lineinfo  -arch sm_100a "



//--------------------- .note.nv.cuver            --------------------------
	.section	.note.nv.cuver,"",@"SHT_NOTE"
	.sectionflags	@"SHF_NOTE_NV_CUVER"
        /*0018*/ 	.short	0x0001
        /*001a*/ 	.short	0x0064
        /*001c*/ 	.short	0x0001
        /*001e*/ 	.short	0x0000
        /*0020*/ 	.short	0x0001
        /*0022*/ 	.short	0x0000


//--------------------- .nv.info                  --------------------------
	.section	.nv.info,"",@"SHT_CUDA_INFO"
	.align	4


	//----- nvinfo : EIATTR_REGCOUNT
	.align		4
        /*0000*/ 	.byte	0x04, 0x2f
        /*0002*/ 	.short	(.L_4 - .L_3)
	.align		4
.L_3:
        /*0004*/ 	.word	index@(gluon_tcgen05)
        /*0008*/ 	.word	0x00000087


	//----- nvinfo : EIATTR_FRAME_SIZE
	.align		4
.L_4:
        /*000c*/ 	.byte	0x04, 0x11
        /*000e*/ 	.short	(.L_6 - .L_5)
	.align		4
.L_5:
        /*0010*/ 	.word	index@($__internal_2_$__cuda_sm10x_tcgen05_guardrail_trap_unallocated_columns_being_dealloced)
        /*0014*/ 	.word	0x00000000


	//----- nvinfo : EIATTR_FRAME_SIZE
	.align		4
.L_6:
        /*0018*/ 	.byte	0x04, 0x11
        /*001a*/ 	.short	(.L_8 - .L_7)
	.align		4
.L_7:
        /*001c*/ 	.word	index@($__internal_1_$__cuda_sm10x_tcgen05_guardrail_trap_phase_invalid_during_alloc)
        /*0020*/ 	.word	0x00000000


	//----- nvinfo : EIATTR_FRAME_SIZE
	.align		4
.L_8:
        /*0024*/ 	.byte	0x04, 0x11
        /*0026*/ 	.short	(.L_10 - .L_9)
	.align		4
.L_9:
        /*0028*/ 	.word	index@($__internal_0_$__cuda_sm10x_tcgen05_guardrail_trap_col_being_dealloced_not_returned_by_alloc)
        /*002c*/ 	.word	0x00000000


	//----- nvinfo : EIATTR_FRAME_SIZE
	.align		4
.L_10:
        /*0030*/ 	.byte	0x04, 0x11
        /*0032*/ 	.short	(.L_12 - .L_11)
	.align		4
.L_11:
        /*0034*/ 	.word	index@(gluon_tcgen05)
        /*0038*/ 	.word	0x00000000


	//----- nvinfo : EIATTR_MIN_STACK_SIZE
	.align		4
.L_12:
        /*003c*/ 	.byte	0x04, 0x12
        /*003e*/ 	.short	(.L_14 - .L_13)
	.align		4
.L_13:
        /*0040*/ 	.word	index@(gluon_tcgen05)
        /*0044*/ 	.word	0x00000000
.L_14:


//--------------------- .nv.info.gluon_tcgen05    --------------------------
	.section	.nv.info.gluon_tcgen05,"",@"SHT_CUDA_INFO"
	.sectionflags	@""
	.align	4


	//----- nvinfo : EIATTR_CUDA_API_VERSION
	.align		4
        /*0000*/ 	.byte	0x04, 0x37
        /*0002*/ 	.short	(.L_16 - .L_15)
.L_15:
        /*0004*/ 	.word	0x00000081


	//----- nvinfo : EIATTR_KPARAM_INFO
	.align		4
.L_16:
        /*0008*/ 	.byte	0x04, 0x17
        /*000a*/ 	.short	(.L_18 - .L_17)
.L_17:
        /*000c*/ 	.word	0x00000000
        /*0010*/ 	.short	0x000a
        /*0012*/ 	.short	0x0048
        /*0014*/ 	.byte	0x00, 0xf4, 0x21, 0x00


	//----- nvinfo : EIATTR_KPARAM_INFO
	.align		4
.L_18:
        /*0018*/ 	.byte	0x04, 0x17
        /*001a*/ 	.short	(.L_20 - .L_19)
.L_19:
        /*001c*/ 	.word	0x00000000
        /*0020*/ 	.short	0x0009
        /*0022*/ 	.short	0x0040
        /*0024*/ 	.byte	0x00, 0xf4, 0x21, 0x00


	//----- nvinfo : EIATTR_KPARAM_INFO
	.align		4
.L_20:
        /*0028*/ 	.byte	0x04, 0x17
        /*002a*/ 	.short	(.L_22 - .L_21)
.L_21:
        /*002c*/ 	.word	0x00000000
        /*0030*/ 	.short	0x0008
        /*0032*/ 	.short	0x0038
        /*0034*/ 	.byte	0x00, 0xf0, 0x21, 0x00


	//----- nvinfo : EIATTR_KPARAM_INFO
	.align		4
.L_22:
        /*0038*/ 	.byte	0x04, 0x17
        /*003a*/ 	.short	(.L_24 - .L_23)
.L_23:
        /*003c*/ 	.word	0x00000000
        /*0040*/ 	.short	0x0007
        /*0042*/ 	.short	0x0030
        /*0044*/ 	.byte	0x00, 0xf0, 0x21, 0x00


	//----- nvinfo : EIATTR_KPARAM_INFO
	.align		4
.L_24:
        /*0048*/ 	.byte	0x04, 0x17
        /*004a*/ 	.short	(.L_26 - .L_25)
.L_25:
        /*004c*/ 	.word	0x00000000
        /*0050*/ 	.short	0x0006
        /*0052*/ 	.short	0x0028
        /*0054*/ 	.byte	0x00, 0xf0, 0x21, 0x00


	//----- nvinfo : EIATTR_KPARAM_INFO
	.align		4
.L_26:
        /*0058*/ 	.byte	0x04, 0x17
        /*005a*/ 	.short	(.L_28 - .L_27)
.L_27:
        /*005c*/ 	.word	0x00000000
        /*0060*/ 	.short	0x0005
        /*0062*/ 	.short	0x0020
        /*0064*/ 	.byte	0x00, 0xf0, 0x11, 0x00


	//----- nvinfo : EIATTR_KPARAM_INFO
	.align		4
.L_28:
        /*0068*/ 	.byte	0x04, 0x17
        /*006a*/ 	.short	(.L_30 - .L_29)
.L_29:
        /*006c*/ 	.word	0x00000000
        /*0070*/ 	.short	0x0004
        /*0072*/ 	.short	0x001c
        /*0074*/ 	.byte	0x00, 0xf0, 0x11, 0x00


	//----- nvinfo : EIATTR_KPARAM_INFO
	.align		4
.L_30:
        /*0078*/ 	.byte	0x04, 0x17
        /*007a*/ 	.short	(.L_32 - .L_31)
.L_31:
        /*007c*/ 	.word	0x00000000
        /*0080*/ 	.short	0x0003
        /*0082*/ 	.short	0x0018
        /*0084*/ 	.byte	0x00, 0xf0, 0x11, 0x00


	//----- nvinfo : EIATTR_KPARAM_INFO
	.align		4
.L_32:
        /*0088*/ 	.byte	0x04, 0x17
        /*008a*/ 	.short	(.L_34 - .L_33)
.L_33:
        /*008c*/ 	.word	0x00000000
        /*0090*/ 	.short	0x0002
        /*0092*/ 	.short	0x0010
        /*0094*/ 	.byte	0x00, 0xf4, 0x21, 0x00


	//----- nvinfo : EIATTR_KPARAM_INFO
	.align		4
.L_34:
        /*0098*/ 	.byte	0x04, 0x17
        /*009a*/ 	.short	(.L_36 - .L_35)
.L_35:
        /*009c*/ 	.word	0x00000000
        /*00a0*/ 	.short	0x0001
        /*00a2*/ 	.short	0x0008
        /*00a4*/ 	.byte	0x00, 0xf4, 0x21, 0x00


	//----- nvinfo : EIATTR_KPARAM_INFO
	.align		4
.L_36:
        /*00a8*/ 	.byte	0x04, 0x17
        /*00aa*/ 	.short	(.L_38 - .L_37)
.L_37:
        /*00ac*/ 	.word	0x00000000
        /*00b0*/ 	.short	0x0000
        /*00b2*/ 	.short	0x0000
        /*00b4*/ 	.byte	0x00, 0xf4, 0x21, 0x00


	//----- nvinfo : EIATTR_AT_ENTRY_FRAGMENTS
	.align		4
.L_38:
        /*00b8*/ 	.byte	0x04, 0x4f
        /*00ba*/ 	.short	(.L_40 - .L_39)


	//   ....[0]....
.L_39:
        /*00bc*/ 	.word	0x00000004


	//----- nvinfo : EIATTR_RESERVED_SMEM_USED
	.align		4
.L_40:
        /*00c0*/ 	.byte	0x01, 0x41
	.zero		2


	//----- nvinfo : EIATTR_SPARSE_MMA_MASK
	.align		4
        /*00c4*/ 	.byte	0x03, 0x50
        /*00c6*/ 	.short	0x0000


	//----- nvinfo : EIATTR_TCGEN05_1CTA_USED
	.align		4
        /*00c8*/ 	.byte	0x01, 0x51
	.zero		2


	//----- nvinfo : EIATTR_MAXREG_COUNT
	.align		4
        /*00cc*/ 	.byte	0x03, 0x1b
        /*00ce*/ 	.short	0x00ff


	//----- nvinfo : EIATTR_NUM_BARRIERS
	.align		4
        /*00d0*/ 	.byte	0x02, 0x4c
        /*00d2*/ 	.byte	0x01
	.zero		1


	//----- nvinfo : EIATTR_INT_WARP_WIDE_INSTR_OFFSETS
	.align		4
        /*00d4*/ 	.byte	0x04, 0x31
        /*00d6*/ 	.short	(.L_42 - .L_41)


	//   ....[0]....
.L_41:
        /*00d8*/ 	.word	0x00001720


	//   ....[1]....
        /*00dc*/ 	.word	0x00001740


	//   ....[2]....
        /*00e0*/ 	.word	0x000017c0


	//   ....[3]....
        /*00e4*/ 	.word	0x00001ab0


	//   ....[4]....
        /*00e8*/ 	.word	0x00001b00


	//   ....[5]....
        /*00ec*/ 	.word	0x00001b10


	//   ....[6]....
        /*00f0*/ 	.word	0x00001b20


	//   ....[7]....
        /*00f4*/ 	.word	0x00001f60


	//   ....[8]....
        /*00f8*/ 	.word	0x00001f70


	//   ....[9]....
        /*00fc*/ 	.word	0x000020f0


	//   ....[10]....
        /*0100*/ 	.word	0x00002140


	//   ....[11]....
        /*0104*/ 	.word	0x00002150


	//   ....[12]....
        /*0108*/ 	.word	0x00002190


	//   ....[13]....
        /*010c*/ 	.word	0x00002660


	//   ....[14]....
        /*0110*/ 	.word	0x00002670


	//   ....[15]....
        /*0114*/ 	.word	0x00002980


	//   ....[16]....
        /*0118*/ 	.word	0x00002990


	//   ....[17]....
        /*011c*/ 	.word	0x00003100


	//   ....[18]....
        /*0120*/ 	.word	0x00003150


	//----- nvinfo : EIATTR_COOP_GROUP_MASK_REGIDS
	.align		4
.L_42:
        /*0124*/ 	.byte	0x04, 0x29
        /*0126*/ 	.short	(.L_44 - .L_43)


	//   ....[0]....
.L_43:
        /*0128*/ 	.word	0xffffffff


	//   ....[1]....
        /*012c*/ 	.word	0xffffffff


	//   ....[2]....
        /*0130*/ 	.word	0xffffffff


	//   ....[3]....
        /*0134*/ 	.word	0xffffffff


	//   ....[4]....
        /*0138*/ 	.word	0xffffffff


	//   ....[5]....
        /*013c*/ 	.word	0xffffffff


	//   ....[6]....
        /*0140*/ 	.word	0xffffffff


	//   ....[7]....
        /*0144*/ 	.word	0xffffffff


	//   ....[8]....
        /*0148*/ 	.word	0xffffffff


	//   ....[9]....
        /*014c*/ 	.word	0xffffffff


	//----- nvinfo : EIATTR_COOP_GROUP_INSTR_OFFSETS
	.align		4
.L_44:
        /*0150*/ 	.byte	0x04, 0x28
        /*0152*/ 	.short	(.L_46 - .L_45)


	//   ....[0]....
.L_45:
        /*0154*/ 	.word	0x00000050


	//   ....[1]....
        /*0158*/ 	.word	0x00000310


	//   ....[2]....
        /*015c*/ 	.word	0x00000500


	//   ....[3]....
        /*0160*/ 	.word	0x000009c0


	//   ....[4]....
        /*0164*/ 	.word	0x00000b00


	//   ....[5]....
        /*0168*/ 	.word	0x00000fb0


	//   ....[6]....
        /*016c*/ 	.word	0x000010f0


	//   ....[7]....
        /*0170*/ 	.word	0x000015e0


	//   ....[8]....
        /*0174*/ 	.word	0x00002f90


	//   ....[9]....
        /*0178*/ 	.word	0x00003200


	//----- nvinfo : EIATTR_VRC_CTA_INIT_COUNT
	.align		4
.L_46:
        /*017c*/ 	.byte	0x02, 0x4a
        /*017e*/ 	.byte	0x80
	.zero		1


	//----- nvinfo : EIATTR_MBARRIER_INSTR_OFFSETS
	.align		4
        /*0180*/ 	.byte	0x04, 0x39
        /*0182*/ 	.short	(.L_48 - .L_47)


	//   ....[0]....
.L_47:
        /*0184*/ 	.word	0x000017e0
        /*0188*/ 	.word	0x000000ff
        /*018c*/ 	.word	0x00030000
        /*0190*/ 	.short	0x0100
        /*0192*/ 	.byte	0x09
	.zero		1


	//   ....[1]....
        /*0194*/ 	.word	0x000017f0
        /*0198*/ 	.word	0x000000ff
        /*019c*/ 	.word	0x00030020
        /*01a0*/ 	.short	0x0100
        /*01a2*/ 	.byte	0x09
	.zero		1


	//   ....[2]....
        /*01a4*/ 	.word	0x000018a0
        /*01a8*/ 	.word	0x000000ff
        /*01ac*/ 	.word	0x00030008
        /*01b0*/ 	.short	0x0100
        /*01b2*/ 	.byte	0x09
	.zero		1


	//   ....[3]....
        /*01b4*/ 	.word	0x000018b0
        /*01b8*/ 	.word	0x000000ff
        /*01bc*/ 	.word	0x00030028
        /*01c0*/ 	.short	0x0100
        /*01c2*/ 	.byte	0x09
	.zero		1


	//   ....[4]....
        /*01c4*/ 	.word	0x000019c0
        /*01c8*/ 	.word	0x000000ff
        /*01cc*/ 	.word	0x00030010
        /*01d0*/ 	.short	0x0100
        /*01d2*/ 	.byte	0x09
	.zero		1


	//   ....[5]....
        /*01d4*/ 	.word	0x000019d0
        /*01d8*/ 	.word	0x000000ff
        /*01dc*/ 	.word	0x00030030
        /*01e0*/ 	.short	0x0100
        /*01e2*/ 	.byte	0x09
	.zero		1


	//   ....[6]....
        /*01e4*/ 	.word	0x00001bc0
        /*01e8*/ 	.word	0x000000ff
        /*01ec*/ 	.word	0x00030000
        /*01f0*/ 	.short	0x010a
        /*01f2*/ 	.byte	0x09
	.zero		1


	//   ....[7]....
        /*01f4*/ 	.word	0x00001fc0
        /*01f8*/ 	.word	0x000000ff
        /*01fc*/ 	.word	0x00030020
        /*0200*/ 	.short	0x010a
        /*0202*/ 	.byte	0x09
	.zero		1


	//   ....[8]....
        /*0204*/ 	.word	0x00002200
        /*0208*/ 	.word	0x000000ff
        /*020c*/ 	.word	0x00030000
        /*0210*/ 	.short	0x010a
        /*0212*/ 	.byte	0x32
	.zero		1


	//   ....[9]....
        /*0214*/ 	.word	0x000026b0
        /*0218*/ 	.word	0x000000ff
        /*021c*/ 	.word	0x00030020
        /*0220*/ 	.short	0x010a
        /*0222*/ 	.byte	0x32
	.zero		1


	//   ....[10]....
        /*0224*/ 	.word	0x00002780
        /*0228*/ 	.word	0x000000ff
        /*022c*/ 	.word	0x00030000
        /*0230*/ 	.short	0x0108
        /*0232*/ 	.byte	0x09
	.zero		1


	//   ....[11]....
        /*0234*/ 	.word	0x00002790
        /*0238*/ 	.word	0x000000ff
        /*023c*/ 	.word	0x00030020
        /*0240*/ 	.short	0x0108
        /*0242*/ 	.byte	0x09
	.zero		1


	//   ....[12]....
        /*0244*/ 	.word	0x000027e0
        /*0248*/ 	.word	0x000000ff
        /*024c*/ 	.word	0x00030008
        /*0250*/ 	.short	0x0108
        /*0252*/ 	.byte	0x09
	.zero		1


	//   ....[13]....
        /*0254*/ 	.word	0x000027f0
        /*0258*/ 	.word	0x000000ff
        /*025c*/ 	.word	0x00030028
        /*0260*/ 	.short	0x0108
        /*0262*/ 	.byte	0x09
	.zero		1


	//   ....[14]....
        /*0264*/ 	.word	0x00002840
        /*0268*/ 	.word	0x000000ff
        /*026c*/ 	.word	0x00030010
        /*0270*/ 	.short	0x0108
        /*0272*/ 	.byte	0x09
	.zero		1


	//   ....[15]....
        /*0274*/ 	.word	0x00002850
        /*0278*/ 	.word	0x000000ff
        /*027c*/ 	.word	0x00030030
        /*0280*/ 	.short	0x0108
        /*0282*/ 	.byte	0x09
	.zero		1


	//   ....[16]....
        /*0284*/ 	.word	0x00003220
        /*0288*/ 	.word	0x000000ff
        /*028c*/ 	.word	0x00030000
        /*0290*/ 	.short	0x010a
        /*0292*/ 	.byte	0x09
	.zero		1


	//   ....[17]....
        /*0294*/ 	.word	0x00003250
        /*0298*/ 	.word	0x000000ff
        /*029c*/ 	.word	0x00030020
        /*02a0*/ 	.short	0x010a
        /*02a2*/ 	.byte	0x09
	.zero		1


	//   ....[18]....
        /*02a4*/ 	.word	0x00003280
        /*02a8*/ 	.word	0x000000ff
        /*02ac*/ 	.word	0x00030000
        /*02b0*/ 	.short	0x010a
        /*02b2*/ 	.byte	0x32
	.zero		1


	//   ....[19]....
        /*02b4*/ 	.word	0x000032b0
        /*02b8*/ 	.word	0x000000ff
        /*02bc*/ 	.word	0x00030020
        /*02c0*/ 	.short	0x010a
        /*02c2*/ 	.byte	0x32
	.zero		1


	//----- nvinfo : EIATTR_NUM_MBARRIERS
	.align		4
.L_48:
        /*02c4*/ 	.byte	0x03, 0x38
        /*02c6*/ 	.short	0x0006


	//----- nvinfo : EIATTR_EXIT_INSTR_OFFSETS
	.align		4
        /*02c8*/ 	.byte	0x04, 0x1c
        /*02ca*/ 	.short	(.L_50 - .L_49)


	//   ....[0]....
.L_49:
        /*02cc*/ 	.word	0x00003210


	//----- nvinfo : EIATTR_REQNTID
	.align		4
.L_50:
        /*02d0*/ 	.byte	0x04, 0x10
        /*02d2*/ 	.short	(.L_52 - .L_51)
.L_51:
        /*02d4*/ 	.word	0x00000080
        /*02d8*/ 	.word	0x00000001
        /*02dc*/ 	.word	0x00000001


	//----- nvinfo : EIATTR_CRS_STACK_SIZE
	.align		4
.L_52:
        /*02e0*/ 	.byte	0x04, 0x1e
        /*02e2*/ 	.short	(.L_54 - .L_53)
.L_53:
        /*02e4*/ 	.word	0x00000000


	//----- nvinfo : EIATTR_CBANK_PARAM_SIZE
	.align		4
.L_54:
        /*02e8*/ 	.byte	0x03, 0x19
        /*02ea*/ 	.short	0x0050


	//----- nvinfo : EIATTR_PARAM_CBANK
	.align		4
        /*02ec*/ 	.byte	0x04, 0x0a
        /*02ee*/ 	.short	(.L_56 - .L_55)
	.align		4
.L_55:
        /*02f0*/ 	.word	index@(.nv.constant0.gluon_tcgen05)
        /*02f4*/ 	.short	0x0380
        /*02f6*/ 	.short	0x0050


	//----- nvinfo : EIATTR_SW_WAR
	.align		4
.L_56:
        /*02f8*/ 	.byte	0x04, 0x36
        /*02fa*/ 	.short	(.L_58 - .L_57)
.L_57:
        /*02fc*/ 	.word	0x00000008
.L_58:


//--------------------- .nv.compat                --------------------------
	.section	.nv.compat,"",@"SHT_CUDA_COMPAT_INFO"
	.align	4
        /*0000*/ 	.byte	0x02, 0x02, 0x02, 0x00, 0x02, 0x05, 0x05, 0x00, 0x02, 0x03, 0x03, 0x00, 0x02, 0x06, 0x01, 0x00


//--------------------- .nv.callgraph             --------------------------
	.section	.nv.callgraph,"",@"SHT_CUDA_CALLGRAPH"
	.align	4
	.sectionentsize	8
	.align		4
        /*0000*/ 	.word	0x00000000
	.align		4
        /*0004*/ 	.word	0xffffffff
	.align		4
        /*0008*/ 	.word	0x00000000
	.align		4
        /*000c*/ 	.word	0xfffffffe
	.align		4
        /*0010*/ 	.word	0x00000000
	.align		4
        /*0014*/ 	.word	0xfffffffd
	.align		4
        /*0018*/ 	.word	0x00000000
	.align		4
        /*001c*/ 	.word	0xfffffffc


//--------------------- .text.gluon_tcgen05       --------------------------
	.section	.text.gluon_tcgen05,"ax",@progbits
	.align	128
        .global         gluon_tcgen05
        .type           gluon_tcgen05,@function
        .size           gluon_tcgen05,(.L_x_81 - gluon_tcgen05)
        .other          gluon_tcgen05,@"STO_CUDA_ENTRY STV_DEFAULT"
gluon_tcgen05:
.text.gluon_tcgen05:
[----:B------:R-:W1:Y:S01]  /*0000*/  LDC R1, c[0x0][0x37c] ;  /* 0x0000df00ff017b82 */ /* 0x000e620000000800 */
[----:B------:R-:W2:Y:S02]  /*0010*/  S2R R0, SR_TID.X ;  /* 0x0000000000007919 */ /* 0x000ea40000002100 */
[----:B--2---:R-:W-:-:S13]  /*0020*/  ISETP.GE.U32.AND P2, PT, R0, 0x20, PT ;  /* 0x000000200000780c */ /* 0x004fda0003f46070 */
[----:B------:R-:W-:Y:S05]  /*0030*/  @P2 BRA `(.L_x_0) ;  /* 0x0000000000b82947 */ /* 0x000fea0003800000 */
[----:B------:R-:W2:Y:S01]  /*0040*/  S2UR UR6, SR_CgaCtaId ;  /* 0x00000000000679c3 */ /* 0x000ea20000008800 */
[----:B------:R-:W-:Y:S01]  /*0050*/  NOP ;  /* 0x0000000000007918 */ /* 0x000fe20000000000 */
[----:B------:R-:W-:Y:S02]  /*0060*/  UMOV UR4, 0x40 ;  /* 0x0000004000047882 */ /* 0x000fe40000000000 */
[----:B--2---:R-:W-:-:S09]  /*0070*/  ULEA UR4, UR6, UR4, 0x18 ;  /* 0x0000000406047291 */ /* 0x004fd2000f8ec0ff */
[----:B------:R-:W2:Y:S01]  /*0080*/  LDS.U8 R2, [UR4] ;  /* 0x00000004ff027984 */ /* 0x000ea20008000000 */
[----:B------:R-:W-:Y:S02]  /*0090*/  UMOV UR4, 0x400 ;  /* 0x0000040000047882 */ /* 0x000fe40000000000 */
[----:B------:R-:W-:Y:S01]  /*00a0*/  ULEA UR4, UR6, UR4, 0x18 ;  /* 0x0000000406047291 */ /* 0x000fe2000f8ec0ff */
[----:B--2---:R-:W-:-:S13]  /*00b0*/  ISETP.NE.AND P0, PT, R2, RZ, PT ;  /* 0x000000ff0200720c */ /* 0x004fda0003f05270 */
[----:B------:R-:W-:Y:S05]  /*00c0*/  @P0 BRA `(.L_x_1) ;  /* 0x00000000007c0947 */ /* 0x000fea0003800000 */
[----:B------:R-:W-:-:S13]  /*00d0*/  ELECT P0, URZ, PT ;  /* 0x0000000000ff782f */ /* 0x000fda0003800000 */
[----:B------:R-:W-:Y:S05]  /*00e0*/  @!P0 BRA `(.L_x_2) ;  /* 0x0000000000848947 */ /* 0x000fea0003800000 */
[----:B------:R-:W-:Y:S01]  /*00f0*/  UMOV UR5, 0x4 ;  /* 0x0000000400057882 */ /* 0x000fe20000000000 */
[----:B------:R-:W-:Y:S02]  /*0100*/  IMAD.MOV.U32 R5, RZ, RZ, 0x1 ;  /* 0x00000001ff057424 */ /* 0x000fe400078e00ff */
[----:B------:R-:W-:Y:S02]  /*0110*/  IMAD.MOV.U32 R3, RZ, RZ, 0xf ;  /* 0x0000000fff037424 */ /* 0x000fe400078e00ff */
[----:B------:R-:W-:Y:S04]  /*0120*/  DEPBAR.LE SB2, 0x36 ;  /* 0x0000ad800000791a */ /* 0x000fe80000000000 */
[----:B------:R-:W2:Y:S02]  /*0130*/  UTCATOMSWS.FIND_AND_SET.ALIGN UP0, UR5, UR5 ;  /* 0x00000005000575e3 */ /* 0x000ea40008000800 */
[----:B--2---:R-:W-:-:S04]  /*0140*/  PLOP3.LUT P0, PT, PT, PT, UP0, 0x80, 0x8 ;  /* 0x000000000008781c */ /* 0x004fc80003f0f008 */
[----:B------:R-:W-:-:S04]  /*0150*/  SEL R2, RZ, 0xffffffff, !P0 ;  /* 0xffffffffff027807 */ /* 0x000fc80004000000 */
[----:B------:R-:W-:Y:S01]  /*0160*/  ISETP.NE.AND P0, PT, R2, RZ, PT ;  /* 0x000000ff0200720c */ /* 0x000fe20003f05270 */
[----:B------:R-:W-:-:S12]  /*0170*/  IMAD.U32 R2, RZ, RZ, UR5 ;  /* 0x00000005ff027e24 */ /* 0x000fd8000f8e00ff */
[----:B------:R-:W-:Y:S05]  /*0180*/  @P0 BRA `(.L_x_3) ;  /* 0x0000000000240947 */ /* 0x000fea0003800000 */
.L_x_4:
[----:B------:R-:W-:Y:S05]  /*0190*/  NANOSLEEP 0x64 ;  /* 0x000000640000795d */ /* 0x000fea0003800000 */
[----:B------:R-:W-:-:S05]  /*01a0*/  UMOV UR5, 0x4 ;  /* 0x0000000400057882 */ /* 0x000fca0000000000 */
[----:B------:R-:W-:Y:S04]  /*01b0*/  DEPBAR.LE SB2, 0x36 ;  /* 0x0000ad800000791a */ /* 0x000fe80000000000 */
[----:B------:R-:W2:Y:S02]  /*01c0*/  UTCATOMSWS.FIND_AND_SET.ALIGN UP0, UR5, UR5 ;  /* 0x00000005000575e3 */ /* 0x000ea40008000800 */
[----:B--2---:R-:W-:-:S04]  /*01d0*/  PLOP3.LUT P0, PT, PT, PT, UP0, 0x80, 0x8 ;  /* 0x000000000008781c */ /* 0x004fc80003f0f008 */
[----:B------:R-:W-:-:S04]  /*01e0*/  SEL R2, RZ, 0xffffffff, !P0 ;  /* 0xffffffffff027807 */ /* 0x000fc80004000000 */
[----:B------:R-:W-:Y:S01]  /*01f0*/  ISETP.NE.AND P0, PT, R2, RZ, PT ;  /* 0x000000ff0200720c */ /* 0x000fe20003f05270 */
[----:B------:R-:W-:-:S12]  /*0200*/  IMAD.U32 R2, RZ, RZ, UR5 ;  /* 0x00000005ff027e24 */ /* 0x000fd8000f8e00ff */
[----:B------:R-:W-:Y:S05]  /*0210*/  @!P0 BRA `(.L_x_4) ;  /* 0xfffffffc00dc8947 */ /* 0x000fea000383ffff */
.L_x_3:
[C---:B------:R-:W-:Y:S01]  /*0220*/  VIADD R4, R2.reuse, 0x10 ;  /* 0x0000001002047836 */ /* 0x040fe20000000000 */
[----:B------:R-:W-:Y:S01]  /*0230*/  UMOV UR5, 0x50 ;  /* 0x0000005000057882 */ /* 0x000fe20000000000 */
[----:B------:R-:W-:Y:S01]  /*0240*/  SHF.L.U32 R3, R3, R2, RZ ;  /* 0x0000000203037219 */ /* 0x000fe200000006ff */
[----:B------:R-:W-:Y:S01]  /*0250*/  ULEA UR5, UR6, UR5, 0x18 ;  /* 0x0000000506057291 */ /* 0x000fe2000f8ec0ff */
[----:B------:R-:W-:Y:S01]  /*0260*/  IMAD.SHL.U32 R2, R2, 0x20, RZ ;  /* 0x0000002002027824 */ /* 0x000fe200078e00ff */
[----:B------:R-:W-:-:S04]  /*0270*/  SHF.L.U32 R4, R5, R4, RZ ;  /* 0x0000000405047219 */ /* 0x000fc800000006ff */
[----:B------:R-:W-:-:S05]  /*0280*/  LOP3.LUT R3, R4, R3, RZ, 0xfc, !PT ;  /* 0x0000000304037212 */ /* 0x000fca00078efcff */
[----:B------:R2:W-:Y:S04]  /*0290*/  ATOMS.OR RZ, [UR5], R3 ;  /* 0x00000003ffff798c */ /* 0x0005e8000b000005 */
[----:B------:R2:W-:Y:S01]  /*02a0*/  STS [UR4], R2 ;  /* 0x00000002ff007988 */ /* 0x0005e20008000804 */
[----:B------:R-:W-:Y:S05]  /*02b0*/  BRA `(.L_x_2) ;  /* 0x0000000000107947 */ /* 0x000fea0003800000 */
.L_x_1:
[----:B------:R-:W-:Y:S01]  /*02c0*/  IMAD.MOV.U32 R3, RZ, RZ, -0x1 ;  /* 0xffffffffff037424 */ /* 0x000fe200078e00ff */
[----:B------:R-:W-:-:S04]  /*02d0*/  MOV R2, 0x300 ;  /* 0x0000030000027802 */ /* 0x000fc80000000f00 */
[----:B------:R2:W-:Y:S03]  /*02e0*/  STS [UR4], R3 ;  /* 0x00000003ff007988 */ /* 0x0005e60008000804 */
[----:B-12---:R-:W-:Y:S05]  /*02f0*/  CALL.REL.NOINC `($__internal_1_$__cuda_sm10x_tcgen05_guardrail_trap_phase_invalid_during_alloc) ;  /* 0x0000003000047944 */ /* 0x006fea0003c00000 */
.L_x_2:
[----:B------:R-:W-:Y:S05]  /*0300*/  WARPSYNC.ALL ;  /* 0x0000000000007948 */ /* 0x000fea0003800000 */
[----:B------:R-:W-:Y:S01]  /*0310*/  NOP ;  /* 0x0000000000007918 */ /* 0x000fe20000000000 */
.L_x_0:
[----:B------:R-:W3:Y:S08]  /*0320*/  S2UR UR4, SR_CgaCtaId ;  /* 0x00000000000479c3 */ /* 0x000ef00000008800 */
[----:B------:R-:W-:Y:S01]  /*0330*/  BAR.SYNC.DEFER_BLOCKING 0x0 ;  /* 0x0000000000007b1d */ /* 0x000fe20000010000 */
[----:B------:R-:W-:-:S05]  /*0340*/  LOP3.LUT R132, R0, 0x7f, RZ, 0xc0, !PT ;  /* 0x0000007f00847812 */ /* 0x000fca00078ec0ff */
[----:B------:R-:W-:Y:S02]  /*0350*/  UMOV UR9, 0x400 ;  /* 0x0000040000097882 */ /* 0x000fe40000000000 */
[----:B------:R-:W4:Y:S08]  /*0360*/  LDC R4, c[0x0][0x398] ;  /* 0x0000e600ff047b82 */ /* 0x000f300000000800 */
[----:B------:R-:W5:Y:S01]  /*0370*/  LDC R12, c[0x0][0x3a0] ;  /* 0x0000e800ff0c7b82 */ /* 0x000f620000000800 */
[----:B---3--:R-:W-:-:S07]  /*0380*/  ULEA UR9, UR4, UR9, 0x18 ;  /* 0x0000000904097291 */ /* 0x008fce000f8ec0ff */
[----:B------:R-:W3:Y:S02]  /*0390*/  S2UR UR15, SR_CTAID.Y ;  /* 0x00000000000f79c3 */ /* 0x000ee40000002600 */
[----:B--2---:R-:W2:Y:S06]  /*03a0*/  LDS R3, [UR9] ;  /* 0x00000009ff037984 */ /* 0x004eac0008000800 */
[----:B------:R-:W-:Y:S06]  /*03b0*/  BAR.SYNC.DEFER_BLOCKING 0x0 ;  /* 0x0000000000007b1d */ /* 0x000fec0000010000 */
[----:B------:R-:W-:Y:S05]  /*03c0*/  @P2 BRA `(.L_x_5) ;  /* 0x0000000000182947 */ /* 0x000fea0003800000 */
[----:B------:R-:W-:Y:S01]  /*03d0*/  ELECT P0, URZ, PT ;  /* 0x0000000000ff782f */ /* 0x000fe20003800000 */
[----:B------:R-:W-:Y:S01]  /*03e0*/  IMAD.MOV.U32 R2, RZ, RZ, 0x1 ;  /* 0x00000001ff027424 */ /* 0x000fe200078e00ff */
[----:B------:R-:W-:Y:S01]  /*03f0*/  UMOV UR5, 0x40 ;  /* 0x0000004000057882 */ /* 0x000fe20000000000 */
[----:B------:R-:W-:Y:S01]  /*0400*/  UVIRTCOUNT.DEALLOC.SMPOOL 0x80 ;  /* 0x000000800000784c */ /* 0x000fe20000000000 */
[----:B------:R-:W-:-:S09]  /*0410*/  ULEA UR5, UR4, UR5, 0x18 ;  /* 0x0000000504057291 */ /* 0x000fd2000f8ec0ff */
[----:B------:R5:W-:Y:S03]  /*0420*/  @P0 STS.U8 [UR5], R2 ;  /* 0x00000002ff000988 */ /* 0x000be60008000005 */
.L_x_5:
[----:B------:R-:W5:Y:S01]  /*0430*/  S2UR UR4, SR_CTAID.Z ;  /* 0x00000000000479c3 */ /* 0x000f620000002700 */
[----:B------:R-:W4:Y:S01]  /*0440*/  LDCU UR5, c[0x0][0x370] ;  /* 0x00006e00ff0577ac */ /* 0x000f220008000800 */
[----:B------:R-:W-:Y:S01]  /*0450*/  ISETP.GE.U32.AND P0, PT, R132, 0x20, PT ;  /* 0x000000208400780c */ /* 0x000fe20003f06070 */
[----:B----4-:R-:W-:Y:S01]  /*0460*/  VIADD R4, R4, 0xffffffff ;  /* 0xffffffff04047836 */ /* 0x010fe20000000000 */
[C---:B------:R-:W-:Y:S01]  /*0470*/  ISETP.NE.U32.AND P3, PT, R132.reuse, RZ, PT ;  /* 0x000000ff8400720c */ /* 0x040fe20003f65070 */
[----:B------:R-:W5:Y:S01]  /*0480*/  LDCU UR6, c[0x0][0x374] ;  /* 0x00006e80ff0677ac */ /* 0x000f620008000800 */
[----:B------:R-:W-:Y:S01]  /*0490*/  LEA R10, R132, UR9, 0x2 ;  /* 0x00000009840a7c11 */ /* 0x000fe2000f8e10ff */
[----:B-----5:R-:W-:Y:S01]  /*04a0*/  VIADD R11, R12, 0xffffffff ;  /* 0xffffffff0c0b7836 */ /* 0x020fe20000000000 */
[----:B------:R-:W4:Y:S01]  /*04b0*/  S2UR UR16, SR_CTAID.X ;  /* 0x00000000001079c3 */ /* 0x000f220000002500 */
[----:B------:R-:W5:Y:S01]  /*04c0*/  LDCU.64 UR10, c[0x0][0x3c0] ;  /* 0x00007800ff0a77ac */ /* 0x000f620008000a00 */
[----:B--2---:R-:W-:Y:S01]  /*04d0*/  R2UR UR8, R3 ;  /* 0x00000000030872ca */ /* 0x004fe200000e0000 */
[----:B------:R-:W-:Y:S04]  /*04e0*/  BSSY.RECONVERGENT B0, `(.L_x_6) ;  /* 0x0000011000007945 */ /* 0x000fe80003800200 */
[----:B------:R2:W-:Y:S01]  /*04f0*/  @!P0 STS [R10], RZ ;  /* 0x000000ff0a008388 */ /* 0x0005e20000000800 */
[----:B------:R-:W-:-:S03]  /*0500*/  NOP ;  /* 0x0000000000007918 */ /* 0x000fc60000000000 */
[----:B------:R2:W-:Y:S01]  /*0510*/  @!P3 STS [UR9+0x24], R4 ;  /* 0x00002404ff00b988 */ /* 0x0005e20008000809 */
[----:B---3--:R-:W-:-:S03]  /*0520*/  UIMAD UR4, UR4, UR6, UR15 ;  /* 0x00000006040472a4 */ /* 0x008fc6000f8e020f */
[----:B------:R2:W-:Y:S01]  /*0530*/  @!P3 STS [UR9+0x20], R11 ;  /* 0x0000200bff00b988 */ /* 0x0005e20008000809 */
[----:B----4-:R-:W-:-:S04]  /*0540*/  UIMAD UR4, UR4, UR5, UR16 ;  /* 0x00000005040472a4 */ /* 0x010fc8000f8e0210 */
[----:B------:R-:W-:-:S04]  /*0550*/  UIMAD UR4, UR4, 0x180, URZ ;  /* 0x00000180040478a4 */ /* 0x000fc8000f8e02ff */
[----:B-----5:R-:W-:-:S04]  /*0560*/  UIADD3 UR6, UP0, UPT, UR4, UR10, URZ ;  /* 0x0000000a04067290 */ /* 0x020fc8000ff1e0ff */
[----:B------:R-:W-:Y:S01]  /*0570*/  ULEA.HI.X.SX32 UR7, UR4, UR11, 0x1, UP0 ;  /* 0x0000000b04077291 */ /* 0x000fe200080f0eff */
[----:B--2---:R-:W-:Y:S11]  /*0580*/  @P3 BRA `(.L_x_7) ;  /* 0x0000000000183947 */ /* 0x004ff60003800000 */
[----:B------:R-:W2:Y:S01]  /*0590*/  LDS R2, [UR9+0x8] ;  /* 0x00000809ff027984 */ /* 0x000ea20008000800 */
[----:B------:R-:W3:Y:S01]  /*05a0*/  LDC.64 R6, c[0x0][0x380] ;  /* 0x0000e000ff067b82 */ /* 0x000ee20000000a00 */
[----:B------:R-:W-:Y:S02]  /*05b0*/  IMAD.MOV.U32 R3, RZ, RZ, 0x70 ;  /* 0x00000070ff037424 */ /* 0x000fe400078e00ff */
[----:B---3--:R3:W-:Y:S03]  /*05c0*/  STS.64 [UR9], R6 ;  /* 0x00000006ff007988 */ /* 0x0087e60008000a09 */
[----:B--2---:R-:W-:-:S05]  /*05d0*/  LOP3.LUT R2, R2, 0x10, R3, 0xd8, !PT ;  /* 0x0000001002027812 */ /* 0x004fca00078ed803 */
[----:B------:R3:W-:Y:S02]  /*05e0*/  STS [UR9+0x8], R2 ;  /* 0x00000802ff007988 */ /* 0x0007e40008000809 */
.L_x_7:
[----:B------:R-:W-:Y:S05]  /*05f0*/  BSYNC.RECONVERGENT B0 ;  /* 0x0000000000007941 */ /* 0x000fea0003800200 */
.L_x_6:
[----:B------:R-:W-:Y:S04]  /*0600*/  BSSY.RECONVERGENT B0, `(.L_x_8) ;  /* 0x000000a000007945 */ /* 0x000fe80003800200 */
[----:B------:R-:W-:Y:S05]  /*0610*/  @P3 BRA `(.L_x_9) ;  /* 0x0000000000203947 */ /* 0x000fea0003800000 */
[----:B---3--:R-:W2:Y:S01]  /*0620*/  LDS R2, [UR9+0x34] ;  /* 0x00003409ff027984 */ /* 0x008ea20008000800 */
[----:B------:R-:W-:Y:S02]  /*0630*/  IMAD.MOV.U32 R3, RZ, RZ, 0x3f000000 ;  /* 0x3f000000ff037424 */ /* 0x000fe400078e00ff */
[----:B------:R-:W-:Y:S01]  /*0640*/  @!P3 IMAD.MOV.U32 R5, RZ, RZ, 0x7f ;  /* 0x0000007fff05b424 */ /* 0x000fe200078e00ff */
[----:B------:R-:W3:Y:S02]  /*0650*/  @!P3 LDS R6, [UR9+0x38] ;  /* 0x00003809ff06b984 */ /* 0x000ee40008000800 */
[----:B--2---:R-:W-:Y:S02]  /*0660*/  LOP3.LUT R2, R2, 0xff000000, R3, 0xb8, !PT ;  /* 0xff00000002027812 */ /* 0x004fe400078eb803 */
[----:B---3--:R-:W-:-:S03]  /*0670*/  @!P3 LOP3.LUT R3, R6, 0xff, R5, 0xb8, !PT ;  /* 0x000000ff0603b812 */ /* 0x008fc600078eb805 */
[----:B------:R2:W-:Y:S04]  /*0680*/  STS [UR9+0x34], R2 ;  /* 0x00003402ff007988 */ /* 0x0005e80008000809 */
[----:B------:R2:W-:Y:S02]  /*0690*/  @!P3 STS [UR9+0x38], R3 ;  /* 0x00003803ff00b988 */ /* 0x0005e40008000809 */
.L_x_9:
[----:B------:R-:W-:Y:S05]  /*06a0*/  BSYNC.RECONVERGENT B0 ;  /* 0x0000000000007941 */ /* 0x000fea0003800200 */
.L_x_8:
[----:B------:R-:W-:Y:S04]  /*06b0*/  BSSY.RECONVERGENT B0, `(.L_x_10) ;  /* 0x000000e000007945 */ /* 0x000fe80003800200 */
[----:B------:R-:W-:Y:S05]  /*06c0*/  @P3 BRA `(.L_x_11) ;  /* 0x0000000000303947 */ /* 0x000fea0003800000 */
[----:B--2---:R-:W2:Y:S01]  /*06d0*/  LDS R3, [UR9+0x34] ;  /* 0x00003409ff037984 */ /* 0x004ea20008000800 */
[----:B------:R-:W4:Y:S03]  /*06e0*/  LDC.64 R8, c[0x0][0x3a8] ;  /* 0x0000ea00ff087b82 */ /* 0x000f260000000a00 */
[----:B---3--:R-:W3:Y:S01]  /*06f0*/  LDS R2, [UR9+0x1c] ;  /* 0x00001c09ff027984 */ /* 0x008ee20008000800 */
[C---:B----4-:R-:W-:Y:S01]  /*0700*/  SHF.L.U64.HI R6, R8.reuse, 0x1, R9 ;  /* 0x0000000108067819 */ /* 0x050fe20000010209 */
[----:B------:R-:W-:-:S03]  /*0710*/  IMAD.SHL.U32 R5, R8, 0x2, RZ ;  /* 0x0000000208057824 */ /* 0x000fc600078e00ff */
[--C-:B------:R-:W-:Y:S02]  /*0720*/  SHF.R.U32.HI R7, RZ, 0x4, R6.reuse ;  /* 0x00000004ff077819 */ /* 0x100fe40000011606 */
[----:B------:R-:W-:-:S05]  /*0730*/  SHF.R.U64 R5, R5, 0x4, R6 ;  /* 0x0000000405057819 */ /* 0x000fca0000001206 */
[----:B------:R4:W-:Y:S01]  /*0740*/  STS [UR9+0xc], R5 ;  /* 0x00000c05ff007988 */ /* 0x0009e20008000809 */
[----:B--2---:R-:W-:Y:S02]  /*0750*/  LOP3.LUT R3, R3, 0x7, RZ, 0xb8, !PT ;  /* 0x0000000703037812 */ /* 0x004fe400078eb8ff */
[----:B---3--:R-:W-:-:S03]  /*0760*/  LOP3.LUT R2, R2, 0xf, R7, 0xb8, !PT ;  /* 0x0000000f02027812 */ /* 0x008fc600078eb807 */
[----:B------:R4:W-:Y:S04]  /*0770*/  STS [UR9+0x34], R3 ;  /* 0x00003403ff007988 */ /* 0x0009e80008000809 */
[----:B------:R4:W-:Y:S02]  /*0780*/  STS [UR9+0x1c], R2 ;  /* 0x00001c02ff007988 */ /* 0x0009e40008000809 */
.L_x_11:
[----:B------:R-:W-:Y:S05]  /*0790*/  BSYNC.RECONVERGENT B0 ;  /* 0x0000000000007941 */ /* 0x000fea0003800200 */
.L_x_10:
[----:B------:R-:W-:Y:S04]  /*07a0*/  BSSY.RECONVERGENT B1, `(.L_x_12) ;  /* 0x000001a000017945 */ /* 0x000fe80003800200 */
[----:B------:R-:W-:Y:S04]  /*07b0*/  BSSY.RELIABLE B0, `(.L_x_13) ;  /* 0x0000015000007945 */ /* 0x000fe80003800100 */
[----:B------:R-:W-:Y:S05]  /*07c0*/  @P3 BRA `(.L_x_14) ;  /* 0x0000000000203947 */ /* 0x000fea0003800000 */
[----:B--234-:R-:W2:Y:S02]  /*07d0*/  LDS R2, [UR9+0x34] ;  /* 0x00003409ff027984 */ /* 0x01cea40008000800 */
[----:B--2---:R-:W-:-:S05]  /*07e0*/  LOP3.LUT R2, R2, 0x38, RZ, 0xb8, !PT ;  /* 0x0000003802027812 */ /* 0x004fca00078eb8ff */
[----:B------:R2:W-:Y:S01]  /*07f0*/  STS [UR9+0x34], R2 ;  /* 0x00003402ff007988 */ /* 0x0005e20008000809 */
[----:B------:R-:W-:Y:S05]  /*0800*/  @P3 BRA `(.L_x_15) ;  /* 0x0000000000203947 */ /* 0x000fea0003800000 */
[----:B--2---:R-:W2:Y:S01]  /*0810*/  LDS R2, [UR9+0x8] ;  /* 0x00000809ff027984 */ /* 0x004ea20008000800 */
[----:B------:R-:W-:-:S05]  /*0820*/  IMAD.MOV.U32 R3, RZ, RZ, 0x780 ;  /* 0x00000780ff037424 */ /* 0x000fca00078e00ff */
[----:B--2---:R-:W-:-:S05]  /*0830*/  LOP3.LUT R2, R2, 0x300, R3, 0xd8, !PT ;  /* 0x0000030002027812 */ /* 0x004fca00078ed803 */
[----:B------:R5:W-:Y:S02]  /*0840*/  STS [UR9+0x8], R2 ;  /* 0x00000802ff007988 */ /* 0x000be40008000809 */
.L_x_14:
[----:B------:R-:W-:Y:S05]  /*0850*/  @P3 BRA `(.L_x_16) ;  /* 0x0000000000283947 */ /* 0x000fea0003800000 */
[----:B--2345:R-:W2:Y:S02]  /*0860*/  LDS R2, [UR9+0x8] ;  /* 0x00000809ff027984 */ /* 0x03cea40008000800 */
[----:B--2---:R-:W-:-:S05]  /*0870*/  LOP3.LUT R2, R2, 0x1800, RZ, 0xb8, !PT ;  /* 0x0000180002027812 */ /* 0x004fca00078eb8ff */
[----:B------:R3:W-:Y:S02]  /*0880*/  STS [UR9+0x8], R2 ;  /* 0x00000802ff007988 */ /* 0x0007e40008000809 */
.L_x_15:
[----:B------:R-:W-:Y:S05]  /*0890*/  @P3 BREAK.RELIABLE B0 ;  /* 0x0000000000003942 */ /* 0x000fea0003800100 */
[----:B------:R-:W-:Y:S05]  /*08a0*/  @P3 BRA `(.L_x_17) ;  /* 0x0000000000243947 */ /* 0x000fea0003800000 */
[----:B------:R-:W4:Y:S01]  /*08b0*/  LDS R3, [UR9+0x8] ;  /* 0x00000809ff037984 */ /* 0x000f220008000800 */
[----:B--23--:R-:W-:-:S05]  /*08c0*/  IMAD.MOV.U32 R2, RZ, RZ, 0x6000 ;  /* 0x00006000ff027424 */ /* 0x00cfca00078e00ff */
[----:B----4-:R-:W-:-:S04]  /*08d0*/  LOP3.LUT R2, R3, 0x6000, R2, 0xd8, !PT ;  /* 0x0000600003027812 */ /* 0x010fc800078ed802 */
[----:B------:R-:W-:-:S05]  /*08e0*/  LOP3.LUT R2, R2, 0x400000, RZ, 0xb8, !PT ;  /* 0x0040000002027812 */ /* 0x000fca00078eb8ff */
[----:B------:R2:W-:Y:S02]  /*08f0*/  STS [UR9+0x8], R2 ;  /* 0x00000802ff007988 */ /* 0x0005e40008000809 */
.L_x_16:
[----:B------:R-:W-:Y:S05]  /*0900*/  BSYNC.RELIABLE B0 ;  /* 0x0000000000007941 */ /* 0x000fea0003800100 */
.L_x_13:
[----:B--2345:R-:W2:Y:S02]  /*0910*/  @!P3 LDS R2, [UR9+0x8] ;  /* 0x00000809ff02b984 */ /* 0x03cea40008000800 */
[----:B--2---:R-:W-:-:S05]  /*0920*/  @!P3 LOP3.LUT R2, R2, 0x8000, RZ, 0xb8, !PT ;  /* 0x000080000202b812 */ /* 0x004fca00078eb8ff */
[----:B------:R4:W-:Y:S02]  /*0930*/  @!P3 STS [UR9+0x8], R2 ;  /* 0x00000802ff00b988 */ /* 0x0009e40008000809 */
.L_x_17:
[----:B------:R-:W-:Y:S05]  /*0940*/  BSYNC.RECONVERGENT B1 ;  /* 0x0000000000017941 */ /* 0x000fea0003800200 */
.L_x_12:
[----:B------:R-:W-:Y:S05]  /*0950*/  WARPSYNC.ALL ;  /* 0x0000000000007948 */ /* 0x000fea0003800000 */
[----:B------:R-:W-:Y:S01]  /*0960*/  NOP ;  /* 0x0000000000007918 */ /* 0x000fe20000000000 */
[----:B------:R-:W5:Y:S02]  /*0970*/  LDC R5, c[0x0][0x39c] ;  /* 0x0000e700ff057b82 */ /* 0x000f640000000800 */
[----:B-----5:R-:W-:Y:S01]  /*0980*/  VIADD R5, R5, 0xffffffff ;  /* 0xffffffff05057836 */ /* 0x020fe20000000000 */
[----:B------:R-:W-:Y:S06]  /*0990*/  @P0 BRA `(.L_x_18) ;  /* 0x0000000000300947 */ /* 0x000fec0003800000 */
[----:B--234-:R-:W2:Y:S01]  /*09a0*/  S2R R2, SR_LANEID ;  /* 0x0000000000027919 */ /* 0x01cea20000000000 */
[----:B------:R-:W-:Y:S05]  /*09b0*/  WARPSYNC.ALL ;  /* 0x0000000000007948 */ /* 0x000fea0003800000 */
[----:B------:R-:W-:Y:S01]  /*09c0*/  NOP ;  /* 0x0000000000007918 */ /* 0x000fe20000000000 */
[----:B--2---:R-:W-:-:S05]  /*09d0*/  IMAD.SHL.U32 R6, R2, 0x4, RZ ;  /* 0x0000000402067824 */ /* 0x004fca00078e00ff */
[----:B------:R-:W2:Y:S01]  /*09e0*/  LDS R7, [R6+UR9] ;  /* 0x0000000906077984 */ /* 0x000ea20008000800 */
[----:B------:R-:W-:-:S05]  /*09f0*/  IADD3 R2, P1, PT, R6, UR6, RZ ;  /* 0x0000000606027c10 */ /* 0x000fca000ff3e0ff */
[----:B------:R-:W-:-:S05]  /*0a00*/  IMAD.X R3, RZ, RZ, UR7, P1 ;  /* 0x00000007ff037e24 */ /* 0x000fca00088e06ff */
[----:B--2---:R5:W2:Y:S01]  /*0a10*/  ATOMG.E.EXCH.STRONG.GPU PT, RZ, [R2], R7 ;  /* 0x0000000702ff73a8 */ /* 0x004aa200041ee100 */
[----:B------:R-:W-:-:S04]  /*0a20*/  DEPBAR {5,4,3,2,1,0} ;  /* 0x0000003f0000791a */ /* 0x000fc80000000000 */
[----:B------:R-:W3:Y:S02]  /*0a30*/  CCTL.E.C.LDCU.IV.DEEP [UR6] ;  /* 0x0000000006007540 */ /* 0x000ee40009c08000 */
[----:B---3--:R5:W-:Y:S01]  /*0a40*/  UTMACCTL.IV [UR6] ;  /* 0x00000000060079b9 */ /* 0x008be20008000000 */
[----:B------:R-:W-:Y:S01]  /*0a50*/  NOP ;  /* 0x0000000000007918 */ /* 0x000fe20000000000 */
.L_x_18:
[----:B------:R-:W-:Y:S05]  /*0a60*/  @P0 BRA `(.L_x_19) ;  /* 0x00000000000c0947 */ /* 0x000fea0003800000 */
[----:B------:R0:W-:Y:S01]  /*0a70*/  UTMACMDFLUSH ;  /* 0x00000000000079b7 */ /* 0x0001e20000000000 */
[----:B------:R-:W-:Y:S05]  /*0a80*/  @P0 BRA `(.L_x_19) ;  /* 0x0000000000040947 */ /* 0x000fea0003800000 */
[----:B------:R-:W-:-:S04]  /*0a90*/  DEPBAR.LE SB0, 0x0 ;  /* 0x000080000000791a */ /* 0x000fc80000000000 */
.L_x_19:
[----:B------:R-:W-:Y:S05]  /*0aa0*/  WARPSYNC.ALL ;  /* 0x0000000000007948 */ /* 0x000fea0003800000 */
[----:B------:R-:W-:Y:S01]  /*0ab0*/  NOP ;  /* 0x0000000000007918 */ /* 0x000fe20000000000 */
[----:B--2---:R-:W-:Y:S06]  /*0ac0*/  BAR.SYNC.DEFER_BLOCKING 0x0 ;  /* 0x0000000000007b1d */ /* 0x004fec0000010000 */
[----:B------:R-:W-:Y:S02]  /*0ad0*/  BSSY.RECONVERGENT B1, `(.L_x_20) ;  /* 0x000000b000017945 */ /* 0x000fe40003800200 */
[----:B------:R-:W-:Y:S06]  /*0ae0*/  BAR.SYNC.DEFER_BLOCKING 0x0 ;  /* 0x0000000000007b1d */ /* 0x000fec0000010000 */
[----:B------:R2:W-:Y:S01]  /*0af0*/  @!P0 STS [R10], RZ ;  /* 0x000000ff0a008388 */ /* 0x0005e20000000800 */
[----:B------:R-:W-:Y:S01]  /*0b00*/  NOP ;  /* 0x0000000000007918 */ /* 0x000fe20000000000 */
[----:B------:R-:W-:Y:S05]  /*0b10*/  @P3 BRA `(.L_x_21) ;  /* 0x0000000000183947 */ /* 0x000fea0003800000 */
[----:B---345:R-:W3:Y:S01]  /*0b20*/  LDS R2, [UR9+0x8] ;  /* 0x00000809ff027984 */ /* 0x038ee20008000800 */
[----:B------:R-:W4:Y:S01]  /*0b30*/  LDC.64 R6, c[0x0][0x388] ;  /* 0x0000e200ff067b82 */ /* 0x000f220000000a00 */
[----:B------:R-:W-:Y:S02]  /*0b40*/  IMAD.MOV.U32 R3, RZ, RZ, 0x70 ;  /* 0x00000070ff037424 */ /* 0x000fe400078e00ff */
[----:B----4-:R4:W-:Y:S03]  /*0b50*/  STS.64 [UR9], R6 ;  /* 0x00000006ff007988 */ /* 0x0109e60008000a09 */
[----:B---3--:R-:W-:-:S05]  /*0b60*/  LOP3.LUT R2, R2, 0x10, R3, 0xd8, !PT ;  /* 0x0000001002027812 */ /* 0x008fca00078ed803 */
[----:B------:R4:W-:Y:S02]  /*0b70*/  STS [UR9+0x8], R2 ;  /* 0x00000802ff007988 */ /* 0x0009e40008000809 */
.L_x_21:
[----:B-----5:R-:W-:Y:S05]  /*0b80*/  BSYNC.RECONVERGENT B1 ;  /* 0x0000000000017941 */ /* 0x020fea0003800200 */
.L_x_20:
[----:B------:R-:W-:Y:S04]  /*0b90*/  BSSY.RECONVERGENT B1, `(.L_x_22) ;  /* 0x000000a000017945 */ /* 0x000fe80003800200 */
[----:B------:R-:W-:Y:S05]  /*0ba0*/  @P3 BRA `(.L_x_23) ;  /* 0x0000000000203947 */ /* 0x000fea0003800000 */
[----:B---34-:R-:W3:Y:S01]  /*0bb0*/  LDS R2, [UR9+0x34] ;  /* 0x00003409ff027984 */ /* 0x018ee20008000800 */
[----:B------:R-:W-:Y:S02]  /*0bc0*/  IMAD.MOV.U32 R7, RZ, RZ, 0x3f000000 ;  /* 0x3f000000ff077424 */ /* 0x000fe400078e00ff */
[----:B------:R-:W-:Y:S01]  /*0bd0*/  @!P3 IMAD.MOV.U32 R6, RZ, RZ, 0x7f ;  /* 0x0000007fff06b424 */ /* 0x000fe200078e00ff */
[----:B------:R-:W4:Y:S02]  /*0be0*/  @!P3 LDS R3, [UR9+0x38] ;  /* 0x00003809ff03b984 */ /* 0x000f240008000800 */
[----:B---3--:R-:W-:Y:S02]  /*0bf0*/  LOP3.LUT R2, R2, 0xff000000, R7, 0xb8, !PT ;  /* 0xff00000002027812 */ /* 0x008fe400078eb807 */
[----:B----4-:R-:W-:-:S03]  /*0c00*/  @!P3 LOP3.LUT R3, R3, 0xff, R6, 0xb8, !PT ;  /* 0x000000ff0303b812 */ /* 0x010fc600078eb806 */
[----:B------:R5:W-:Y:S04]  /*0c10*/  STS [UR9+0x34], R2 ;  /* 0x00003402ff007988 */ /* 0x000be80008000809 */
[----:B------:R5:W-:Y:S02]  /*0c20*/  @!P3 STS [UR9+0x38], R3 ;  /* 0x00003803ff00b988 */ /* 0x000be40008000809 */
.L_x_23:
[----:B------:R-:W-:Y:S05]  /*0c30*/  BSYNC.RECONVERGENT B1 ;  /* 0x0000000000017941 */ /* 0x000fea0003800200 */
.L_x_22:
[----:B------:R-:W-:Y:S04]  /*0c40*/  BSSY.RECONVERGENT B1, `(.L_x_24) ;  /* 0x0000004000017945 */ /* 0x000fe80003800200 */
[----:B------:R-:W-:Y:S05]  /*0c50*/  @P3 BRA `(.L_x_25) ;  /* 0x0000000000083947 */ /* 0x000fea0003800000 */
[----:B------:R2:W-:Y:S04]  /*0c60*/  STS [UR9+0x24], R11 ;  /* 0x0000240bff007988 */ /* 0x0005e80008000809 */
[----:B------:R2:W-:Y:S02]  /*0c70*/  STS [UR9+0x20], R5 ;  /* 0x00002005ff007988 */ /* 0x0005e40008000809 */
.L_x_25:
[----:B------:R-:W-:Y:S05]  /*0c80*/  BSYNC.RECONVERGENT B1 ;  /* 0x0000000000017941 */ /* 0x000fea0003800200 */
.L_x_24:
[----:B------:R-:W-:Y:S04]  /*0c90*/  BSSY.RECONVERGENT B1, `(.L_x_26) ;  /* 0x000000e000017945 */ /* 0x000fe80003800200 */
[----:B------:R-:W-:Y:S05]  /*0ca0*/  @P3 BRA `(.L_x_27) ;  /* 0x0000000000303947 */ /* 0x000fea0003800000 */
[----:B-----5:R-:W5:Y:S01]  /*0cb0*/  LDS R3, [UR9+0x34] ;  /* 0x00003409ff037984 */ /* 0x020f620008000800 */
[----:B----4-:R-:W4:Y:S03]  /*0cc0*/  LDC.64 R6, c[0x0][0x3b0] ;  /* 0x0000ec00ff067b82 */ /* 0x010f260000000a00 */
[----:B---3--:R-:W3:Y:S01]  /*0cd0*/  LDS R2, [UR9+0x1c] ;  /* 0x00001c09ff027984 */ /* 0x008ee20008000800 */
[C---:B----4-:R-:W-:Y:S01]  /*0ce0*/  SHF.L.U64.HI R7, R6.reuse, 0x1, R7 ;  /* 0x0000000106077819 */ /* 0x050fe20000010207 */
[----:B------:R-:W-:-:S03]  /*0cf0*/  IMAD.SHL.U32 R6, R6, 0x2, RZ ;  /* 0x0000000206067824 */ /* 0x000fc600078e00ff */
[--C-:B------:R-:W-:Y:S02]  /*0d00*/  SHF.R.U32.HI R9, RZ, 0x4, R7.reuse ;  /* 0x00000004ff097819 */ /* 0x100fe40000011607 */
[----:B------:R-:W-:-:S05]  /*0d10*/  SHF.R.U64 R6, R6, 0x4, R7 ;  /* 0x0000000406067819 */ /* 0x000fca0000001207 */
[----:B------:R4:W-:Y:S01]  /*0d20*/  STS [UR9+0xc], R6 ;  /* 0x00000c06ff007988 */ /* 0x0009e20008000809 */
[----:B-----5:R-:W-:Y:S02]  /*0d30*/  LOP3.LUT R3, R3, 0x7, RZ, 0xb8, !PT ;  /* 0x0000000703037812 */ /* 0x020fe400078eb8ff */
[----:B---3--:R-:W-:-:S03]  /*0d40*/  LOP3.LUT R2, R2, 0xf, R9, 0xb8, !PT ;  /* 0x0000000f02027812 */ /* 0x008fc600078eb809 */
[----:B------:R4:W-:Y:S04]  /*0d50*/  STS [UR9+0x34], R3 ;  /* 0x00003403ff007988 */ /* 0x0009e80008000809 */
[----:B------:R4:W-:Y:S02]  /*0d60*/  STS [UR9+0x1c], R2 ;  /* 0x00001c02ff007988 */ /* 0x0009e40008000809 */
.L_x_27:
[----:B------:R-:W-:Y:S05]  /*0d70*/  BSYNC.RECONVERGENT B1 ;  /* 0x0000000000017941 */ /* 0x000fea0003800200 */
.L_x_26:
[----:B------:R-:W-:Y:S04]  /*0d80*/  BSSY.RECONVERGENT B2, `(.L_x_28) ;  /* 0x000001a000027945 */ /* 0x000fe80003800200 */
[----:B------:R-:W-:Y:S04]  /*0d90*/  BSSY.RELIABLE B1, `(.L_x_29) ;  /* 0x0000015000017945 */ /* 0x000fe80003800100 */
[----:B------:R-:W-:Y:S05]  /*0da0*/  @P3 BRA `(.L_x_30) ;  /* 0x0000000000203947 */ /* 0x000fea0003800000 */
[----:B---345:R-:W3:Y:S02]  /*0db0*/  LDS R2, [UR9+0x34] ;  /* 0x00003409ff027984 */ /* 0x038ee40008000800 */
[----:B---3--:R-:W-:-:S05]  /*0dc0*/  LOP3.LUT R2, R2, 0x38, RZ, 0xb8, !PT ;  /* 0x0000003802027812 */ /* 0x008fca00078eb8ff */
[----:B------:R3:W-:Y:S01]  /*0dd0*/  STS [UR9+0x34], R2 ;  /* 0x00003402ff007988 */ /* 0x0007e20008000809 */
[----:B------:R-:W-:Y:S05]  /*0de0*/  @P3 BRA `(.L_x_31) ;  /* 0x0000000000203947 */ /* 0x000fea0003800000 */
[----:B---3--:R-:W3:Y:S01]  /*0df0*/  LDS R2, [UR9+0x8] ;  /* 0x00000809ff027984 */ /* 0x008ee20008000800 */
[----:B------:R-:W-:-:S05]  /*0e00*/  IMAD.MOV.U32 R3, RZ, RZ, 0x780 ;  /* 0x00000780ff037424 */ /* 0x000fca00078e00ff */
[----:B---3--:R-:W-:-:S05]  /*0e10*/  LOP3.LUT R2, R2, 0x300, R3, 0xd8, !PT ;  /* 0x0000030002027812 */ /* 0x008fca00078ed803 */
[----:B------:R3:W-:Y:S02]  /*0e20*/  STS [UR9+0x8], R2 ;  /* 0x00000802ff007988 */ /* 0x0007e40008000809 */
.L_x_30:
[----:B------:R-:W-:Y:S05]  /*0e30*/  @P3 BRA `(.L_x_32) ;  /* 0x0000000000283947 */ /* 0x000fea0003800000 */
[----:B---345:R-:W3:Y:S02]  /*0e40*/  LDS R2, [UR9+0x8] ;  /* 0x00000809ff027984 */ /* 0x038ee40008000800 */
[----:B---3--:R-:W-:-:S05]  /*0e50*/  LOP3.LUT R2, R2, 0x1800, RZ, 0xb8, !PT ;  /* 0x0000180002027812 */ /* 0x008fca00078eb8ff */
[----:B------:R4:W-:Y:S02]  /*0e60*/  STS [UR9+0x8], R2 ;  /* 0x00000802ff007988 */ /* 0x0009e40008000809 */
.L_x_31:
[----:B------:R-:W-:Y:S05]  /*0e70*/  @P3 BREAK.RELIABLE B1 ;  /* 0x0000000000013942 */ /* 0x000fea0003800100 */
[----:B------:R-:W-:Y:S05]  /*0e80*/  @P3 BRA `(.L_x_33) ;  /* 0x0000000000243947 */ /* 0x000fea0003800000 */
[----:B---34-:R-:W3:Y:S01]  /*0e90*/  LDS R2, [UR9+0x8] ;  /* 0x00000809ff027984 */ /* 0x018ee20008000800 */
[----:B------:R-:W-:-:S05]  /*0ea0*/  IMAD.MOV.U32 R3, RZ, RZ, 0x6000 ;  /* 0x00006000ff037424 */ /* 0x000fca00078e00ff */
[----:B---3--:R-:W-:-:S04]  /*0eb0*/  LOP3.LUT R2, R2, 0x6000, R3, 0xd8, !PT ;  /* 0x0000600002027812 */ /* 0x008fc800078ed803 */
[----:B------:R-:W-:-:S05]  /*0ec0*/  LOP3.LUT R2, R2, 0x400000, RZ, 0xb8, !PT ;  /* 0x0040000002027812 */ /* 0x000fca00078eb8ff */
[----:B------:R3:W-:Y:S02]  /*0ed0*/  STS [UR9+0x8], R2 ;  /* 0x00000802ff007988 */ /* 0x0007e40008000809 */
.L_x_32:
[----:B------:R-:W-:Y:S05]  /*0ee0*/  BSYNC.RELIABLE B1 ;  /* 0x0000000000017941 */ /* 0x000fea0003800100 */
.L_x_29:
[----:B---345:R-:W3:Y:S02]  /*0ef0*/  @!P3 LDS R2, [UR9+0x8] ;  /* 0x00000809ff02b984 */ /* 0x038ee40008000800 */
[----:B---3--:R-:W-:-:S05]  /*0f00*/  @!P3 LOP3.LUT R2, R2, 0x8000, RZ, 0xb8, !PT ;  /* 0x000080000202b812 */ /* 0x008fca00078eb8ff */
[----:B------:R5:W-:Y:S02]  /*0f10*/  @!P3 STS [UR9+0x8], R2 ;  /* 0x00000802ff00b988 */ /* 0x000be40008000809 */
.L_x_33:
[----:B------:R-:W-:Y:S05]  /*0f20*/  BSYNC.RECONVERGENT B2 ;  /* 0x0000000000027941 */ /* 0x000fea0003800200 */
.L_x_28:
[----:B------:R-:W-:Y:S05]  /*0f30*/  WARPSYNC.ALL ;  /* 0x0000000000007948 */ /* 0x000fea0003800000 */
[----:B------:R-:W-:Y:S01]  /*0f40*/  NOP ;  /* 0x0000000000007918 */ /* 0x000fe20000000000 */
[----:B------:R-:W-:-:S04]  /*0f50*/  UIADD3 UR5, UPT, UPT, UR4, 0x80, URZ ;  /* 0x0000008004057890 */ /* 0x000fc8000fffe0ff */
[----:B------:R-:W-:-:S04]  /*0f60*/  UIADD3 UR44, UP0, UPT, UR5, UR10, URZ ;  /* 0x0000000a052c7290 */ /* 0x000fc8000ff1e0ff */
[----:B------:R-:W-:Y:S01]  /*0f70*/  ULEA.HI.X.SX32 UR45, UR5, UR11, 0x1, UP0 ;  /* 0x0000000b052d7291 */ /* 0x000fe200080f0eff */
[----:B------:R-:W-:Y:S11]  /*0f80*/  @P0 BRA `(.L_x_34) ;  /* 0x0000000000300947 */ /* 0x000ff60003800000 */
[----:B---345:R-:W3:Y:S01]  /*0f90*/  S2R R2, SR_LANEID ;  /* 0x0000000000027919 */ /* 0x038ee20000000000 */
[----:B------:R-:W-:Y:S05]  /*0fa0*/  WARPSYNC.ALL ;  /* 0x0000000000007948 */ /* 0x000fea0003800000 */
[----:B------:R-:W-:Y:S01]  /*0fb0*/  NOP ;  /* 0x0000000000007918 */ /* 0x000fe20000000000 */
[----:B---3--:R-:W-:-:S05]  /*0fc0*/  IMAD.SHL.U32 R6, R2, 0x4, RZ ;  /* 0x0000000402067824 */ /* 0x008fca00078e00ff */
[----:B------:R-:W3:Y:S01]  /*0fd0*/  LDS R7, [R6+UR9] ;  /* 0x0000000906077984 */ /* 0x000ee20008000800 */
[----:B------:R-:W-:-:S05]  /*0fe0*/  IADD3 R2, P1, PT, R6, UR44, RZ ;  /* 0x0000002c06027c10 */ /* 0x000fca000ff3e0ff */
[----:B------:R-:W-:-:S05]  /*0ff0*/  IMAD.X R3, RZ, RZ, UR45, P1 ;  /* 0x0000002dff037e24 */ /* 0x000fca00088e06ff */
[----:B---3--:R3:W4:Y:S01]  /*1000*/  ATOMG.E.EXCH.STRONG.GPU PT, RZ, [R2], R7 ;  /* 0x0000000702ff73a8 */ /* 0x00872200041ee100 */
[----:B------:R-:W-:-:S04]  /*1010*/  DEPBAR {5,4,3,2,1,0} ;  /* 0x0000003f0000791a */ /* 0x000fc80000000000 */
[----:B------:R-:W5:Y:S02]  /*1020*/  CCTL.E.C.LDCU.IV.DEEP [UR44] ;  /* 0x000000002c007540 */ /* 0x000f640009c08000 */
[----:B-----5:R3:W-:Y:S01]  /*1030*/  UTMACCTL.IV [UR44] ;  /* 0x000000002c0079b9 */ /* 0x0207e20008000000 */
[----:B------:R-:W-:Y:S01]  /*1040*/  NOP ;  /* 0x0000000000007918 */ /* 0x000fe20000000000 */
.L_x_34:
[----:B------:R-:W-:Y:S05]  /*1050*/  @P0 BRA `(.L_x_35) ;  /* 0x00000000000c0947 */ /* 0x000fea0003800000 */
[----:B------:R0:W-:Y:S01]  /*1060*/  UTMACMDFLUSH ;  /* 0x00000000000079b7 */ /* 0x0001e20000000000 */
[----:B------:R-:W-:Y:S05]  /*1070*/  @P0 BRA `(.L_x_35) ;  /* 0x0000000000040947 */ /* 0x000fea0003800000 */
[----:B------:R-:W-:-:S04]  /*1080*/  DEPBAR.LE SB0, 0x0 ;  /* 0x000080000000791a */ /* 0x000fc80000000000 */
.L_x_35:
[----:B------:R-:W-:Y:S05]  /*1090*/  WARPSYNC.ALL ;  /* 0x0000000000007948 */ /* 0x000fea0003800000 */
[----:B------:R-:W-:Y:S01]  /*10a0*/  NOP ;  /* 0x0000000000007918 */ /* 0x000fe20000000000 */
[----:B----4-:R-:W-:Y:S06]  /*10b0*/  BAR.SYNC.DEFER_BLOCKING 0x0 ;  /* 0x0000000000007b1d */ /* 0x010fec0000010000 */
[----:B------:R-:W-:Y:S02]  /*10c0*/  BSSY.RECONVERGENT B2, `(.L_x_36) ;  /* 0x000000b000027945 */ /* 0x000fe40003800200 */
[----:B------:R-:W-:Y:S06]  /*10d0*/  BAR.SYNC.DEFER_BLOCKING 0x0 ;  /* 0x0000000000007b1d */ /* 0x000fec0000010000 */
[----:B------:R4:W-:Y:S01]  /*10e0*/  @!P0 STS [R10], RZ ;  /* 0x000000ff0a008388 */ /* 0x0009e20000000800 */
[----:B------:R-:W-:Y:S01]  /*10f0*/  NOP ;  /* 0x0000000000007918 */ /* 0x000fe20000000000 */
[----:B------:R-:W-:Y:S05]  /*1100*/  @P3 BRA `(.L_x_37) ;  /* 0x0000000000183947 */ /* 0x000fea0003800000 */
[----:B---3-5:R-:W3:Y:S01]  /*1110*/  LDS R2, [UR9+0x8] ;  /* 0x00000809ff027984 */ /* 0x028ee20008000800 */
[----:B------:R-:W5:Y:S01]  /*1120*/  LDC.64 R6, c[0x0][0x390] ;  /* 0x0000e400ff067b82 */ /* 0x000f620000000a00 */
[----:B------:R-:W-:Y:S02]  /*1130*/  IMAD.MOV.U32 R3, RZ, RZ, 0x70 ;  /* 0x00000070ff037424 */ /* 0x000fe400078e00ff */
[----:B-----5:R5:W-:Y:S03]  /*1140*/  STS.64 [UR9], R6 ;  /* 0x00000006ff007988 */ /* 0x020be60008000a09 */
[----:B---3--:R-:W-:-:S05]  /*1150*/  LOP3.LUT R2, R2, 0x10, R3, 0xd8, !PT ;  /* 0x0000001002027812 */ /* 0x008fca00078ed803 */
[----:B------:R5:W-:Y:S02]  /*1160*/  STS [UR9+0x8], R2 ;  /* 0x00000802ff007988 */ /* 0x000be40008000809 */
.L_x_37:
[----:B---3--:R-:W-:Y:S05]  /*1170*/  BSYNC.RECONVERGENT B2 ;  /* 0x0000000000027941 */ /* 0x008fea0003800200 */
.L_x_36:
[----:B------:R-:W-:Y:S04]  /*1180*/  BSSY.RECONVERGENT B3, `(.L_x_38) ;  /* 0x0000011000037945 */ /* 0x000fe80003800200 */
[----:B------:R-:W-:Y:S04]  /*1190*/  BSSY.RELIABLE B2, `(.L_x_39) ;  /* 0x000000e000027945 */ /* 0x000fe80003800100 */
[----:B------:R-:W-:Y:S05]  /*11a0*/  @P3 BRA `(.L_x_40) ;  /* 0x0000000000243947 */ /* 0x000fea0003800000 */
[----:B-----5:R-:W3:Y:S01]  /*11b0*/  LDS R2, [UR9+0x34] ;  /* 0x00003409ff027984 */ /* 0x020ee20008000800 */
[----:B------:R-:W-:-:S05]  /*11c0*/  IMAD.MOV.U32 R3, RZ, RZ, 0x3f000000 ;  /* 0x3f000000ff037424 */ /* 0x000fca00078e00ff */
[----:B---3--:R-:W-:-:S05]  /*11d0*/  LOP3.LUT R2, R2, 0xff000000, R3, 0xb8, !PT ;  /* 0xff00000002027812 */ /* 0x008fca00078eb803 */
[----:B------:R3:W-:Y:S01]  /*11e0*/  STS [UR9+0x34], R2 ;  /* 0x00003402ff007988 */ /* 0x0007e20008000809 */
[----:B------:R-:W-:Y:S05]  /*11f0*/  @P3 BRA `(.L_x_41) ;  /* 0x00000000001c3947 */ /* 0x000fea0003800000 */
[----:B---3--:R-:W3:Y:S01]  /*1200*/  LDS R2, [UR9+0x38] ;  /* 0x00003809ff027984 */ /* 0x008ee20008000800 */
[----:B------:R-:W-:-:S05]  /*1210*/  IMAD.MOV.U32 R3, RZ, RZ, 0x7f ;  /* 0x0000007fff037424 */ /* 0x000fca00078e00ff */
[----:B---3--:R-:W-:-:S05]  /*1220*/  LOP3.LUT R2, R2, 0xff, R3, 0xb8, !PT ;  /* 0x000000ff02027812 */ /* 0x008fca00078eb803 */
[----:B------:R3:W-:Y:S02]  /*1230*/  STS [UR9+0x38], R2 ;  /* 0x00003802ff007988 */ /* 0x0007e40008000809 */
.L_x_40:
[----:B------:R-:W-:Y:S05]  /*1240*/  @P3 BREAK.RELIABLE B2 ;  /* 0x0000000000023942 */ /* 0x000fea0003800100 */
[----:B------:R-:W-:Y:S05]  /*1250*/  @P3 BRA `(.L_x_42) ;  /* 0x00000000000c3947 */ /* 0x000fea0003800000 */
[----:B------:R2:W-:Y:S02]  /*1260*/  STS [UR9+0x20], R5 ;  /* 0x00002005ff007988 */ /* 0x0005e40008000809 */
.L_x_41:
[----:B------:R-:W-:Y:S05]  /*1270*/  BSYNC.RELIABLE B2 ;  /* 0x0000000000027941 */ /* 0x000fea0003800100 */
.L_x_39:
[----:B------:R2:W-:Y:S02]  /*1280*/  @!P3 STS [UR9+0x24], R4 ;  /* 0x00002404ff00b988 */ /* 0x0005e40008000809 */
.L_x_42:
[----:B------:R-:W-:Y:S05]  /*1290*/  BSYNC.RECONVERGENT B3 ;  /* 0x0000000000037941 */ /* 0x000fea0003800200 */
.L_x_38:
[----:B------:R-:W-:Y:S05]  /*12a0*/  WARPSYNC.ALL ;  /* 0x0000000000007948 */ /* 0x000fea0003800000 */
[----:B------:R-:W-:Y:S01]  /*12b0*/  NOP ;  /* 0x0000000000007918 */ /* 0x000fe20000000000 */
[----:B------:R-:W-:Y:S04]  /*12c0*/  BSSY.RECONVERGENT B3, `(.L_x_43) ;  /* 0x000000e000037945 */ /* 0x000fe80003800200 */
[----:B------:R-:W-:Y:S05]  /*12d0*/  @P3 BRA `(.L_x_44) ;  /* 0x0000000000303947 */ /* 0x000fea0003800000 */
[----:B------:R-:W2:Y:S02]  /*12e0*/  LDS R3, [UR9+0x34] ;  /* 0x00003409ff037984 */ /* 0x000ea40008000800 */
[----:B--2---:R-:W2:Y:S02]  /*12f0*/  LDC.64 R4, c[0x0][0x3b8] ;  /* 0x0000ee00ff047b82 */ /* 0x004ea40000000a00 */
[----:B---3-5:R-:W3:Y:S01]  /*1300*/  LDS R2, [UR9+0x1c] ;  /* 0x00001c09ff027984 */ /* 0x028ee20008000800 */
[C---:B--2---:R-:W-:Y:S01]  /*1310*/  SHF.L.U64.HI R5, R4.reuse, 0x1, R5 ;  /* 0x0000000104057819 */ /* 0x044fe20000010205 */
[----:B------:R-:W-:-:S03]  /*1320*/  IMAD.SHL.U32 R4, R4, 0x2, RZ ;  /* 0x0000000204047824 */ /* 0x000fc600078e00ff */
[--C-:B------:R-:W-:Y:S02]  /*1330*/  SHF.R.U32.HI R7, RZ, 0x4, R5.reuse ;  /* 0x00000004ff077819 */ /* 0x100fe40000011605 */
[----:B------:R-:W-:-:S05]  /*1340*/  SHF.R.U64 R4, R4, 0x4, R5 ;  /* 0x0000000404047819 */ /* 0x000fca0000001205 */
[----:B------:R2:W-:Y:S01]  /*1350*/  STS [UR9+0xc], R4 ;  /* 0x00000c04ff007988 */ /* 0x0005e20008000809 */
[----:B------:R-:W-:Y:S02]  /*1360*/  LOP3.LUT R3, R3, 0x7, RZ, 0xb8, !PT ;  /* 0x0000000703037812 */ /* 0x000fe400078eb8ff */
[----:B---3--:R-:W-:-:S03]  /*1370*/  LOP3.LUT R2, R2, 0xf, R7, 0xb8, !PT ;  /* 0x0000000f02027812 */ /* 0x008fc600078eb807 */
[----:B------:R2:W-:Y:S04]  /*1380*/  STS [UR9+0x34], R3 ;  /* 0x00003403ff007988 */ /* 0x0005e80008000809 */
[----:B------:R2:W-:Y:S02]  /*1390*/  STS [UR9+0x1c], R2 ;  /* 0x00001c02ff007988 */ /* 0x0005e40008000809 */
.L_x_44:
[----:B------:R-:W-:Y:S05]  /*13a0*/  BSYNC.RECONVERGENT B3 ;  /* 0x0000000000037941 */ /* 0x000fea0003800200 */
.L_x_43:
[----:B------:R-:W-:Y:S04]  /*13b0*/  BSSY.RECONVERGENT B4, `(.L_x_45) ;  /* 0x000001a000047945 */ /* 0x000fe80003800200 */
[----:B------:R-:W-:Y:S04]  /*13c0*/  BSSY.RELIABLE B3, `(.L_x_46) ;  /* 0x0000015000037945 */ /* 0x000fe80003800100 */
[----:B------:R-:W-:Y:S05]  /*13d0*/  @P3 BRA `(.L_x_47) ;  /* 0x0000000000203947 */ /* 0x000fea0003800000 */
[----:B--23-5:R-:W2:Y:S02]  /*13e0*/  LDS R2, [UR9+0x34] ;  /* 0x00003409ff027984 */ /* 0x02cea40008000800 */
[----:B--2---:R-:W-:-:S05]  /*13f0*/  LOP3.LUT R2, R2, 0x38, RZ, 0xb8, !PT ;  /* 0x0000003802027812 */ /* 0x004fca00078eb8ff */
[----:B------:R2:W-:Y:S01]  /*1400*/  STS [UR9+0x34], R2 ;  /* 0x00003402ff007988 */ /* 0x0005e20008000809 */
[----:B------:R-:W-:Y:S05]  /*1410*/  @P3 BRA `(.L_x_48) ;  /* 0x0000000000203947 */ /* 0x000fea0003800000 */
[----:B--2---:R-:W2:Y:S01]  /*1420*/  LDS R2, [UR9+0x8] ;  /* 0x00000809ff027984 */ /* 0x004ea20008000800 */
[----:B------:R-:W-:-:S05]  /*1430*/  IMAD.MOV.U32 R3, RZ, RZ, 0x780 ;  /* 0x00000780ff037424 */ /* 0x000fca00078e00ff */
[----:B--2---:R-:W-:-:S05]  /*1440*/  LOP3.LUT R2, R2, 0x300, R3, 0xd8, !PT ;  /* 0x0000030002027812 */ /* 0x004fca00078ed803 */
[----:B------:R2:W-:Y:S02]  /*1450*/  STS [UR9+0x8], R2 ;  /* 0x00000802ff007988 */ /* 0x0005e40008000809 */
.L_x_47:
[----:B------:R-:W-:Y:S05]  /*1460*/  @P3 BRA `(.L_x_49) ;  /* 0x0000000000283947 */ /* 0x000fea0003800000 */
[----:B--23-5:R-:W2:Y:S02]  /*1470*/  LDS R2, [UR9+0x8] ;  /* 0x00000809ff027984 */ /* 0x02cea40008000800 */
[----:B--2---:R-:W-:-:S05]  /*1480*/  LOP3.LUT R2, R2, 0x1800, RZ, 0xb8, !PT ;  /* 0x0000180002027812 */ /* 0x004fca00078eb8ff */
[----:B------:R3:W-:Y:S02]  /*1490*/  STS [UR9+0x8], R2 ;  /* 0x00000802ff007988 */ /* 0x0007e40008000809 */
.L_x_48:
[----:B------:R-:W-:Y:S05]  /*14a0*/  @P3 BREAK.RELIABLE B3 ;  /* 0x0000000000033942 */ /* 0x000fea0003800100 */
[----:B------:R-:W-:Y:S05]  /*14b0*/  @P3 BRA `(.L_x_50) ;  /* 0x0000000000243947 */ /* 0x000fea0003800000 */
[----:B--23--:R-:W2:Y:S01]  /*14c0*/  LDS R2, [UR9+0x8] ;  /* 0x00000809ff027984 */ /* 0x00cea20008000800 */
[----:B------:R-:W-:-:S05]  /*14d0*/  IMAD.MOV.U32 R3, RZ, RZ, 0x6000 ;  /* 0x00006000ff037424 */ /* 0x000fca00078e00ff */
[----:B--2---:R-:W-:-:S04]  /*14e0*/  LOP3.LUT R2, R2, 0x6000, R3, 0xd8, !PT ;  /* 0x0000600002027812 */ /* 0x004fc800078ed803 */
[----:B------:R-:W-:-:S05]  /*14f0*/  LOP3.LUT R2, R2, 0x400000, RZ, 0xb8, !PT ;  /* 0x0040000002027812 */ /* 0x000fca00078eb8ff */
[----:B------:R2:W-:Y:S02]  /*1500*/  STS [UR9+0x8], R2 ;  /* 0x00000802ff007988 */ /* 0x0005e40008000809 */
.L_x_49:
[----:B------:R-:W-:Y:S05]  /*1510*/  BSYNC.RELIABLE B3 ;  /* 0x0000000000037941 */ /* 0x000fea0003800100 */
.L_x_46:
[----:B--23-5:R-:W2:Y:S02]  /*1520*/  @!P3 LDS R2, [UR9+0x8] ;  /* 0x00000809ff02b984 */ /* 0x02cea40008000800 */
[----:B--2---:R-:W-:-:S05]  /*1530*/  @!P3 LOP3.LUT R2, R2, 0x8000, RZ, 0xb8, !PT ;  /* 0x000080000202b812 */ /* 0x004fca00078eb8ff */
[----:B------:R5:W-:Y:S02]  /*1540*/  @!P3 STS [UR9+0x8], R2 ;  /* 0x00000802ff00b988 */ /* 0x000be40008000809 */
.L_x_50:
[----:B------:R-:W-:Y:S05]  /*1550*/  BSYNC.RECONVERGENT B4 ;  /* 0x0000000000047941 */ /* 0x000fea0003800200 */
.L_x_45:
[----:B------:R-:W-:Y:S05]  /*1560*/  WARPSYNC.ALL ;  /* 0x0000000000007948 */ /* 0x000fea0003800000 */
[----:B------:R-:W-:Y:S01]  /*1570*/  NOP ;  /* 0x0000000000007918 */ /* 0x000fe20000000000 */
[----:B------:R-:W-:-:S04]  /*1580*/  UIADD3 UR4, UPT, UPT, UR4, 0x100, URZ ;  /* 0x0000010004047890 */ /* 0x000fc8000fffe0ff */
[----:B------:R-:W-:-:S04]  /*1590*/  UIADD3 UR10, UP0, UPT, UR4, UR10, URZ ;  /* 0x0000000a040a7290 */ /* 0x000fc8000ff1e0ff */
[----:B------:R-:W-:Y:S01]  /*15a0*/  ULEA.HI.X.SX32 UR11, UR4, UR11, 0x1, UP0 ;  /* 0x0000000b040b7291 */ /* 0x000fe200080f0eff */
[----:B------:R-:W-:Y:S11]  /*15b0*/  @P0 BRA `(.L_x_51) ;  /* 0x0000000000300947 */ /* 0x000ff60003800000 */
[----:B--23-5:R-:W2:Y:S01]  /*15c0*/  S2R R2, SR_LANEID ;  /* 0x0000000000027919 */ /* 0x02cea20000000000 */
[----:B------:R-:W-:Y:S05]  /*15d0*/  WARPSYNC.ALL ;  /* 0x0000000000007948 */ /* 0x000fea0003800000 */
[----:B------:R-:W-:Y:S01]  /*15e0*/  NOP ;  /* 0x0000000000007918 */ /* 0x000fe20000000000 */
[----:B--2---:R-:W-:-:S05]  /*15f0*/  IMAD.SHL.U32 R4, R2, 0x4, RZ ;  /* 0x0000000402047824 */ /* 0x004fca00078e00ff */
[----:B------:R-:W2:Y:S01]  /*1600*/  LDS R5, [R4+UR9] ;  /* 0x0000000904057984 */ /* 0x000ea20008000800 */
[----:B------:R-:W-:-:S05]  /*1610*/  IADD3 R2, P1, PT, R4, UR10, RZ ;  /* 0x0000000a04027c10 */ /* 0x000fca000ff3e0ff */
[----:B------:R-:W-:-:S05]  /*1620*/  IMAD.X R3, RZ, RZ, UR11, P1 ;  /* 0x0000000bff037e24 */ /* 0x000fca00088e06ff */
[----:B--2---:R2:W3:Y:S01]  /*1630*/  ATOMG.E.EXCH.STRONG.GPU PT, RZ, [R2], R5 ;  /* 0x0000000502ff73a8 */ /* 0x0044e200041ee100 */
[----:B------:R-:W-:-:S04]  /*1640*/  DEPBAR {5,4,3,2,1,0} ;  /* 0x0000003f0000791a */ /* 0x000fc80000000000 */
[----:B------:R-:W5:Y:S02]  /*1650*/  CCTL.E.C.LDCU.IV.DEEP [UR10] ;  /* 0x000000000a007540 */ /* 0x000f640009c08000 */
[----:B-----5:R2:W-:Y:S01]  /*1660*/  UTMACCTL.IV [UR10] ;  /* 0x000000000a0079b9 */ /* 0x0205e20008000000 */
[----:B------:R-:W-:Y:S01]  /*1670*/  NOP ;  /* 0x0000000000007918 */ /* 0x000fe20000000000 */
.L_x_51:
[----:B------:R-:W-:Y:S05]  /*1680*/  @P0 BRA `(.L_x_52) ;  /* 0x00000000000c0947 */ /* 0x000fea0003800000 */
[----:B------:R0:W-:Y:S01]  /*1690*/  UTMACMDFLUSH ;  /* 0x00000000000079b7 */ /* 0x0001e20000000000 */
[----:B------:R-:W-:Y:S05]  /*16a0*/  @P0 BRA `(.L_x_52) ;  /* 0x0000000000040947 */ /* 0x000fea0003800000 */
[----:B------:R-:W-:-:S04]  /*16b0*/  DEPBAR.LE SB0, 0x0 ;  /* 0x000080000000791a */ /* 0x000fc80000000000 */
.L_x_52:
[----:B------:R-:W-:Y:S05]  /*16c0*/  WARPSYNC.ALL ;  /* 0x0000000000007948 */ /* 0x000fea0003800000 */
[----:B------:R-:W-:Y:S01]  /*16d0*/  NOP ;  /* 0x0000000000007918 */ /* 0x000fe20000000000 */
[----:B---3--:R-:W-:Y:S01]  /*16e0*/  BAR.SYNC.DEFER_BLOCKING 0x0 ;  /* 0x0000000000007b1d */ /* 0x008fe20000010000 */
[----:B--2--5:R-:W-:Y:S01]  /*16f0*/  SHF.R.U32.HI R2, RZ, 0x5, R0 ;  /* 0x00000005ff027819 */ /* 0x024fe20000011600 */
[----:B------:R-:W-:-:S03]  /*1700*/  USHF.L.U32 UR12, UR15, 0x7, URZ ;  /* 0x000000070f0c7899 */ /* 0x000fc600080006ff */
[----:B------:R-:W-:Y:S01]  /*1710*/  R2UR UR13, R2 ;  /* 0x00000000020d72ca */ /* 0x000fe200000e0000 */
[----:B------:R-:W-:Y:S01]  /*1720*/  VOTEU.ALL UP0, P3 ;  /* 0x0000000000ff7886 */ /* 0x000fe20001800000 */
[----:B------:R-:W-:Y:S01]  /*1730*/  UMOV UR4, 0x1 ;  /* 0x0000000100047882 */ /* 0x000fe20000000000 */
[----:B------:R-:W-:Y:S01]  /*1740*/  VOTEU.ALL UP1, P3 ;  /* 0x0000000000ff7886 */ /* 0x000fe20001820000 */
[----:B------:R-:W-:Y:S02]  /*1750*/  BSSY.RECONVERGENT B4, `(.L_x_53) ;  /* 0x0000018000047945 */ /* 0x000fe40003800200 */
[----:B------:R-:W-:-:S04]  /*1760*/  @!UP0 UIADD3 UR18, UPT, UPT, -UR4, 0x100000, URZ ;  /* 0x0010000004128890 */ /* 0x000fc8000fffe1ff */
[----:B------:R-:W-:Y:S02]  /*1770*/  @!UP0 USHF.L.U32 UR19, UR18, 0xb, URZ ;  /* 0x0000000b12138899 */ /* 0x000fe400080006ff */
[----:B------:R-:W-:Y:S02]  /*1780*/  @!UP0 USHF.L.U32 UR18, UR18, 0x1, URZ ;  /* 0x0000000112128899 */ /* 0x000fe400080006ff */
[----:B------:R-:W-:-:S04]  /*1790*/  @!UP0 UIADD3 UR4, UPT, UPT, -UR4, 0x100000, URZ ;  /* 0x0010000004048890 */ /* 0x000fc8000fffe1ff */
[----:B------:R-:W-:Y:S02]  /*17a0*/  @!UP0 USHF.L.U32 UR5, UR4, 0xb, URZ ;  /* 0x0000000b04058899 */ /* 0x000fe400080006ff */
[----:B------:R-:W-:Y:S01]  /*17b0*/  @!UP0 USHF.L.U32 UR4, UR4, 0x1, URZ ;  /* 0x0000000104048899 */ /* 0x000fe200080006ff */
[----:B------:R-:W-:Y:S01]  /*17c0*/  VOTEU.ALL UP0, P3 ;  /* 0x0000000000ff7886 */ /* 0x000fe20001800000 */
[----:B------:R-:W2:Y:S04]  /*17d0*/  FENCE.VIEW.ASYNC.S ;  /* 0x00000000000073c6 */ /* 0x000ea80000000000 */
[----:B--2---:R2:W3:Y:S06]  /*17e0*/  @!UP0 SYNCS.EXCH.64 URZ, [UR9+0x30000], UR18 ;  /* 0x0300001209ff85b2 */ /* 0x0044ec0008000100 */
[----:B------:R2:W3:Y:S02]  /*17f0*/  @!UP1 SYNCS.EXCH.64 URZ, [UR9+0x30020], UR4 ;  /* 0x0300200409ff95b2 */ /* 0x0004e40008000100 */
[----:B---3--:R-:W-:Y:S06]  /*1800*/  BAR.SYNC.DEFER_BLOCKING 0x0 ;  /* 0x0000000000007b1d */ /* 0x008fec0000010000 */
[----:B------:R-:W-:Y:S05]  /*1810*/  @P3 BRA `(.L_x_54) ;  /* 0x00000000002c3947 */ /* 0x000fea0003800000 */
[----:B--2---:R-:W-:Y:S02]  /*1820*/  UMOV UR4, 0x1 ;  /* 0x0000000100047882 */ /* 0x004fe40000000000 */
[----:B------:R-:W-:-:S04]  /*1830*/  UIADD3 UR18, UPT, UPT, -UR4, 0x100000, URZ ;  /* 0x0010000004127890 */ /* 0x000fc8000fffe1ff */
[----:B------:R-:W-:Y:S02]  /*1840*/  USHF.L.U32 UR19, UR18, 0xb, URZ ;  /* 0x0000000b12137899 */ /* 0x000fe400080006ff */
[----:B------:R-:W-:Y:S02]  /*1850*/  USHF.L.U32 UR18, UR18, 0x1, URZ ;  /* 0x0000000112127899 */ /* 0x000fe400080006ff */
[----:B------:R-:W-:-:S04]  /*1860*/  UIADD3 UR4, UPT, UPT, -UR4, 0x100000, URZ ;  /* 0x0010000004047890 */ /* 0x000fc8000fffe1ff */
[----:B------:R-:W-:Y:S02]  /*1870*/  USHF.L.U32 UR5, UR4, 0xb, URZ ;  /* 0x0000000b04057899 */ /* 0x000fe400080006ff */
[----:B------:R-:W-:Y:S01]  /*1880*/  USHF.L.U32 UR4, UR4, 0x1, URZ ;  /* 0x0000000104047899 */ /* 0x000fe200080006ff */
[----:B------:R-:W2:Y:S03]  /*1890*/  FENCE.VIEW.ASYNC.S ;  /* 0x00000000000073c6 */ /* 0x000ea60000000000 */
[----:B--2---:R3:W5:Y:S08]  /*18a0*/  SYNCS.EXCH.64 URZ, [UR9+0x30008], UR18 ;  /* 0x0300081209ff75b2 */ /* 0x0047700008000100 */
[----:B------:R3:W2:Y:S02]  /*18b0*/  SYNCS.EXCH.64 URZ, [UR9+0x30028], UR4 ;  /* 0x0300280409ff75b2 */ /* 0x0006a40008000100 */
[----:B---3--:R-:W-:Y:S01]  /*18c0*/  NOP ;  /* 0x0000000000007918 */ /* 0x008fe20000000000 */
.L_x_54:
[----:B--2---:R-:W-:Y:S05]  /*18d0*/  BSYNC.RECONVERGENT B4 ;  /* 0x0000000000047941 */ /* 0x004fea0003800200 */
.L_x_53:
[----:B-----5:R-:W-:Y:S01]  /*18e0*/  BAR.SYNC.DEFER_BLOCKING 0x0 ;  /* 0x0000000000007b1d */ /* 0x020fe20000010000 */
[----:B------:R-:W-:Y:S01]  /*18f0*/  UIADD3 UR14, UPT, UPT, UR9, 0x30020, URZ ;  /* 0x00030020090e7890 */ /* 0x000fe2000fffe0ff */
[----:B------:R-:W-:Y:S01]  /*1900*/  ISETP.GE.AND P0, PT, R12, 0x1, PT ;  /* 0x000000010c00780c */ /* 0x000fe20003f06270 */
[----:B------:R-:W-:-:S03]  /*1910*/  USHF.L.U32 UR27, UR16, 0x7, URZ ;  /* 0x00000007101b7899 */ /* 0x000fc600080006ff */
[----:B------:R-:W-:Y:S04]  /*1920*/  BSSY.RECONVERGENT B4, `(.L_x_55) ;  /* 0x000000d000047945 */ /* 0x000fe80003800200 */
[----:B------:R-:W-:Y:S05]  /*1930*/  @P3 BRA `(.L_x_56) ;  /* 0x00000000002c3947 */ /* 0x000fea0003800000 */
[----:B------:R-:W-:Y:S02]  /*1940*/  UMOV UR4, 0x1 ;  /* 0x0000000100047882 */ /* 0x000fe40000000000 */
[----:B------:R-:W-:-:S04]  /*1950*/  UIADD3 UR18, UPT, UPT, -UR4, 0x100000, URZ ;  /* 0x0010000004127890 */ /* 0x000fc8000fffe1ff */
[----:B------:R-:W-:Y:S02]  /*1960*/  USHF.L.U32 UR19, UR18, 0xb, URZ ;  /* 0x0000000b12137899 */ /* 0x000fe400080006ff */
[----:B------:R-:W-:Y:S02]  /*1970*/  USHF.L.U32 UR18, UR18, 0x1, URZ ;  /* 0x0000000112127899 */ /* 0x000fe400080006ff */
[----:B------:R-:W-:-:S04]  /*1980*/  UIADD3 UR4, UPT, UPT, -UR4, 0x100000, URZ ;  /* 0x0010000004047890 */ /* 0x000fc8000fffe1ff */
[----:B------:R-:W-:Y:S02]  /*1990*/  USHF.L.U32 UR5, UR4, 0xb, URZ ;  /* 0x0000000b04057899 */ /* 0x000fe400080006ff */
[----:B------:R-:W-:Y:S01]  /*19a0*/  USHF.L.U32 UR4, UR4, 0x1, URZ ;  /* 0x0000000104047899 */ /* 0x000fe200080006ff */
[----:B------:R-:W2:Y:S03]  /*19b0*/  FENCE.VIEW.ASYNC.S ;  /* 0x00000000000073c6 */ /* 0x000ea60000000000 */
[----:B--2---:R2:W3:Y:S08]  /*19c0*/  SYNCS.EXCH.64 URZ, [UR9+0x30010], UR18 ;  /* 0x0300101209ff75b2 */ /* 0x0044f00008000100 */
[----:B------:R2:W5:Y:S01]  /*19d0*/  SYNCS.EXCH.64 URZ, [UR9+0x30030], UR4 ;  /* 0x0300300409ff75b2 */ /* 0x0005620008000100 */
[----:B------:R-:W-:Y:S01]  /*19e0*/  NOP ;  /* 0x0000000000007918 */ /* 0x000fe20000000000 */
.L_x_56:
[----:B--2---:R-:W-:Y:S05]  /*19f0*/  BSYNC.RECONVERGENT B4 ;  /* 0x0000000000047941 */ /* 0x004fea0003800200 */
.L_x_55:
[----:B------:R-:W-:Y:S05]  /*1a00*/  @!P0 BRA `(.L_x_57) ;  /* 0x0000000c00508947 */ /* 0x000fea0003800000 */
[----:B---3-5:R-:W-:Y:S01]  /*1a10*/  BAR.SYNC.DEFER_BLOCKING 0x0 ;  /* 0x0000000000007b1d */ /* 0x028fe20000010000 */
[----:B------:R-:W-:Y:S01]  /*1a20*/  @!P3 IMAD.MOV.U32 R2, RZ, RZ, 0x10000 ;  /* 0x00010000ff02b424 */ /* 0x000fe200078e00ff */
[----:B------:R-:W-:Y:S01]  /*1a30*/  ELECT P1, URZ, PT ;  /* 0x0000000000ff782f */ /* 0x000fe20003820000 */
[----:B------:R-:W-:-:S03]  /*1a40*/  ULOP3.LUT UR4, UR13, 0x1, URZ, 0xc0, !UPT ;  /* 0x000000010d047892 */ /* 0x000fc6000f8ec0ff */
[C---:B------:R-:W-:Y:S02]  /*1a50*/  ISETP.LT.U32.AND P1, PT, R132.reuse, 0x40, P1 ;  /* 0x000000408400780c */ /* 0x040fe40000f21070 */
[----:B------:R-:W-:Y:S01]  /*1a60*/  ELECT P0, URZ, PT ;  /* 0x0000000000ff782f */ /* 0x000fe20003800000 */
[----:B------:R-:W-:Y:S02]  /*1a70*/  USHF.L.U32 UR26, UR4, 0x6, URZ ;  /* 0x00000006041a7899 */ /* 0x000fe400080006ff */
[----:B------:R-:W-:Y:S01]  /*1a80*/  ULEA UR24, UR4, UR9, 0xe ;  /* 0x0000000904187291 */ /* 0x000fe2000f8e70ff */
[----:B------:R-:W-:Y:S01]  /*1a90*/  ISETP.LT.U32.AND P0, PT, R132, 0x40, P0 ;  /* 0x000000408400780c */ /* 0x000fe20000701070 */
[----:B------:R-:W-:-:S06]  /*1aa0*/  ULEA UR18, UR15, UR26, 0x7 ;  /* 0x0000001a0f127291 */ /* 0x000fcc000f8e38ff */
[----:B------:R-:W-:Y:S01]  /*1ab0*/  VOTEU.ANY UP0, P1 ;  /* 0x0000000000ff7886 */ /* 0x000fe20000800100 */
[----:B------:R2:W-:Y:S01]  /*1ac0*/  @!P3 SYNCS.ARRIVE.TRANS64 RZ, [UR9+0x30000], R2 ;  /* 0x03000002ffffb9a7 */ /* 0x0005e20008000009 */
[----:B------:R3:W-:Y:S06]  /*1ad0*/  MEMBAR.ALL.CTA ;  /* 0x0000000000007992 */ /* 0x0007ec0000008000 */
[----:B---3--:R-:W3:Y:S01]  /*1ae0*/  FENCE.VIEW.ASYNC.S ;  /* 0x00000000000073c6 */ /* 0x008ee20000000000 */
[----:B------:R-:W-:Y:S01]  /*1af0*/  @UP0 UIADD3 UR25, UPT, UPT, UR9, 0x30000, URZ ;  /* 0x0003000009190890 */ /* 0x000fe2000fffe0ff */
[----:B---3--:R-:W-:Y:S01]  /*1b00*/  VOTEU.ANY UP0, P1 ;  /* 0x0000000000ff7886 */ /* 0x008fe20000800100 */
[----:B------:R-:W-:Y:S01]  /*1b10*/  VOTEU.ANY UP1, P0 ;  /* 0x0000000000ff7886 */ /* 0x000fe20000020100 */
[----:B------:R-:W-:-:S04]  /*1b20*/  VOTEU.ANY UP2, P0 ;  /* 0x0000000000ff7886 */ /* 0x000fc80000040100 */
[----:B------:R-:W-:Y:S02]  /*1b30*/  @UP1 UIADD3 UR17, UPT, UPT, UR9, 0x30000, URZ ;  /* 0x0003000009111890 */ /* 0x000fe4000fffe0ff */
[----:B------:R-:W-:Y:S01]  /*1b40*/  @UP1 UIADD3 UR16, UPT, UPT, UR24, 0x18000, URZ ;  /* 0x0001800018101890 */ /* 0x000fe2000fffe0ff */
[----:B------:R-:W-:Y:S01]  /*1b50*/  @UP1 UMOV UR19, URZ ;  /* 0x000000ff00131c82 */ /* 0x000fe20008000000 */
[----:B------:R-:W-:Y:S06]  /*1b60*/  BAR.SYNC.DEFER_BLOCKING 0x0 ;  /* 0x0000000000007b1d */ /* 0x000fec0000010000 */
[----:B------:R2:W-:Y:S01]  /*1b70*/  @UP0 UTMALDG.2D [UR24], [UR6] ;  /* 0x00000018060005b4 */ /* 0x0005e20008008000 */
[----:B------:R-:W-:Y:S01]  /*1b80*/  UISETP.NE.U32.AND UP0, UPT, UR13, URZ, UPT ;  /* 0x000000ff0d00728c */ /* 0x000fe2000bf05070 */
[----:B------:R-:W-:Y:S06]  /*1b90*/  BAR.SYNC.DEFER_BLOCKING 0x0 ;  /* 0x0000000000007b1d */ /* 0x000fec0000010000 */
[----:B------:R2:W-:Y:S02]  /*1ba0*/  @UP2 UTMALDG.2D [UR16], [UR44] ;  /* 0x000000102c0025b4 */ /* 0x0005e40008008000 */
[----:B------:R-:W-:Y:S06]  /*1bb0*/  BAR.SYNC.DEFER_BLOCKING 0x0 ;  /* 0x0000000000007b1d */ /* 0x000fec0000010000 */
[----:B------:R-:W3:Y:S02]  /*1bc0*/  SYNCS.PHASECHK.TRANS64.TRYWAIT P0, [UR9+0x30000], RZ ;  /* 0x030000ffff0075a7 */ /* 0x000ee40008001109 */
[----:B--23--:R-:W-:Y:S05]  /*1bd0*/  @!P0 BRA `(.L_x_58) ;  /* 0x0000001400908947 */ /* 0x00cfea0003800000 */
.L_x_74:
[----:B------:R-:W-:Y:S05]  /*1be0*/  BRA.U UP0, `(.L_x_59) ;  /* 0x0000000100cc7547 */ /* 0x000fea000b800000 */
[----:B------:R-:W-:Y:S02]  /*1bf0*/  USHF.R.U32.HI UR16, URZ, 0x4, UR9 ;  /* 0x00000004ff107899 */ /* 0x000fe40008011609 */
[----:B------:R-:W-:Y:S02]  /*1c00*/  UIADD3 UR15, UPT, UPT, UR9, 0x18000, URZ ;  /* 0x00018000090f7890 */ /* 0x000fe4000fffe0ff */
[----:B------:R-:W-:Y:S02]  /*1c10*/  USGXT.U32 UR16, UR16, 0xe ;  /* 0x0000000e1010789a */ /* 0x000fe40008000000 */
[----:B------:R-:W-:Y:S02]  /*1c20*/  USHF.R.U32.HI UR15, URZ, 0x4, UR15 ;  /* 0x00000004ff0f7899 */ /* 0x000fe4000801160f */
[----:B------:R-:W-:Y:S02]  /*1c30*/  UIADD3 UR24, UP0, UPT, UR16, 0x2, URZ ;  /* 0x0000000210187890 */ /* 0x000fe4000ff1e0ff */
[----:B------:R-:W-:Y:S01]  /*1c40*/  USGXT.U32 UR15, UR15, 0xe ;  /* 0x0000000e0f0f789a */ /* 0x000fe20008000000 */
[----:B------:R-:W-:Y:S01]  /*1c50*/  UMOV UR4, URZ ;  /* 0x000000ff00047c82 */ /* 0x000fe20008000000 */
[----:B------:R-:W-:Y:S01]  /*1c60*/  UMOV UR5, URZ ;  /* 0x000000ff00057c82 */ /* 0x000fe20008000000 */
[----:B------:R-:W-:-:S02]  /*1c70*/  UIADD3.X UR25, UPT, UPT, UR4, 0x40004040, URZ, UP0, !UPT ;  /* 0x4000404004197890 */ /* 0x000fc400087fe4ff */
[----:B------:R-:W-:Y:S02]  /*1c80*/  UIADD3 UR56, UP0, UPT, UR15, 0x4000080, URZ ;  /* 0x040000800f387890 */ /* 0x000fe4000ff1e0ff */
[----:B------:R-:W-:Y:S02]  /*1c90*/  ULOP3.LUT UR4, UR15, 0x4000000, URZ, 0xfc, !UPT ;  /* 0x040000000f047892 */ /* 0x000fe4000f8efcff */
[----:B------:R-:W-:Y:S02]  /*1ca0*/  UIADD3.X UR57, UPT, UPT, UR5, 0x40004040, URZ, UP0, !UPT ;  /* 0x4000404005397890 */ /* 0x000fe400087fe4ff */
[----:B------:R-:W-:Y:S02]  /*1cb0*/  UIADD3.64 UR30, UPT, UPT, UR24, 0x2, URZ ;  /* 0x00000002181e7897 */ /* 0x000fe4000fffe0ff */
[----:B------:R-:W-:Y:S02]  /*1cc0*/  UIADD3.64 UR32, UPT, UPT, UR56, 0x80, URZ ;  /* 0x0000008038207897 */ /* 0x000fe4000fffe0ff */
[----:B------:R-:W-:-:S02]  /*1cd0*/  UIADD3.64 UR34, UPT, UPT, UR24, 0x4, URZ ;  /* 0x0000000418227897 */ /* 0x000fc4000fffe0ff */
[----:B------:R-:W-:Y:S02]  /*1ce0*/  UIADD3.64 UR36, UPT, UPT, UR56, 0x100, URZ ;  /* 0x0000010038247897 */ /* 0x000fe4000fffe0ff */
[----:B------:R-:W-:Y:S02]  /*1cf0*/  UIADD3.64 UR38, UPT, UPT, UR24, 0x3fe, URZ ;  /* 0x000003fe18267897 */ /* 0x000fe4000fffe0ff */
[----:B------:R-:W-:Y:S02]  /*1d00*/  UIADD3.64 UR40, UPT, UPT, UR56, 0x180, URZ ;  /* 0x0000018038287897 */ /* 0x000fe4000fffe0ff */
[----:B------:R-:W-:Y:S02]  /*1d10*/  UIADD3.64 UR42, UPT, UPT, UR24, 0x400, URZ ;  /* 0x00000400182a7897 */ /* 0x000fe4000fffe0ff */
[----:B------:R-:W-:Y:S02]  /*1d20*/  UIADD3.64 UR46, UPT, UPT, UR56, 0x200, URZ ;  /* 0x00000200382e7897 */ /* 0x000fe4000fffe0ff */
[----:B------:R-:W-:-:S02]  /*1d30*/  UIADD3.64 UR48, UPT, UPT, UR24, 0x402, URZ ;  /* 0x0000040218307897 */ /* 0x000fc4000fffe0ff */
[----:B------:R-:W-:Y:S01]  /*1d40*/  UIADD3.64 UR50, UPT, UPT, UR56, 0x280, URZ ;  /* 0x0000028038327897 */ /* 0x000fe2000fffe0ff */
[----:B------:R-:W-:Y:S01]  /*1d50*/  UMOV UR20, 0x0 ;  /* 0x0000000000147882 */ /* 0x000fe20000000000 */
[----:B------:R-:W-:Y:S01]  /*1d60*/  UMOV UR21, 0x8210010 ;  /* 0x0821001000157882 */ /* 0x000fe20000000000 */
[----:B------:R-:W-:Y:S01]  /*1d70*/  UIADD3.64 UR52, UPT, UPT, UR24, 0x404, URZ ;  /* 0x0000040418347897 */ /* 0x000fe2000fffe0ff */
[----:B------:R-:W-:Y:S01]  /*1d80*/  UMOV UR17, 0x40004040 ;  /* 0x4000404000117882 */ /* 0x000fe20000000000 */
[----:B------:R-:W-:Y:S01]  /*1d90*/  UIADD3.64 UR54, UPT, UPT, UR56, 0x300, URZ ;  /* 0x0000030038367897 */ /* 0x000fe2000fffe0ff */
[----:B------:R-:W-:Y:S01]  /*1da0*/  UMOV UR5, 0x40004040 ;  /* 0x4000404000057882 */ /* 0x000fe20000000000 */
[----:B------:R-:W-:Y:S01]  /*1db0*/  UMOV UR18, 0x0 ;  /* 0x0000000000127882 */ /* 0x000fe20000000000 */
[----:B------:R-:W-:Y:S01]  /*1dc0*/  UMOV UR19, 0x8210010 ;  /* 0x0821001000137882 */ /* 0x000fe20000000000 */
[----:B------:R-:W-:Y:S01]  /*1dd0*/  UMOV UR22, 0x0 ;  /* 0x0000000000167882 */ /* 0x000fe20000000000 */
[----:B------:R-:W-:Y:S01]  /*1de0*/  UMOV UR23, 0x8210010 ;  /* 0x0821001000177882 */ /* 0x000fe20000000000 */
[----:B------:R2:W-:Y:S01]  /*1df0*/  UTCHMMA gdesc[UR16], gdesc[UR4], tmem[UR8], tmem[UR20], idesc[UR21], !UPT ;  /* 0x00ff1404100075ea */ /* 0x0005e2000f800008 */
[----:B------:R-:W-:Y:S01]  /*1e00*/  UMOV UR28, 0x0 ;  /* 0x00000000001c7882 */ /* 0x000fe20000000000 */
[----:B------:R-:W-:Y:S01]  /*1e10*/  UMOV UR29, 0x8210010 ;  /* 0x08210010001d7882 */ /* 0x000fe20000000000 */
[----:B------:R2:W-:Y:S01]  /*1e20*/  UTCHMMA gdesc[UR24], gdesc[UR56], tmem[UR8], tmem[UR18], idesc[UR19], UPT ;  /* 0x00ff1238180075ea */ /* 0x0005e2000b800008 */
        /* <DEDUP_REMOVED lines=12> */
[----:B------:R2:W-:Y:S01]  /*1ef0*/  UTCHMMA gdesc[UR48], gdesc[UR50], tmem[UR8], tmem[UR62], idesc[UR63], UPT ;  /* 0x00ff3e32300075ea */ /* 0x0005e2000b800008 */
[----:B------:R2:W-:Y:S01]  /*1f00*/  UTCHMMA gdesc[UR52], gdesc[UR54], tmem[UR8], tmem[UR64], idesc[UR65], UPT ;  /* 0x00ff4036340075ea */ /* 0x0005e2000b800008 */
[----:B------:R-:W-:Y:S01]  /*1f10*/  NOP ;  /* 0x0000000000007918 */ /* 0x000fe20000000000 */
.L_x_59:
[----:B------:R-:W-:Y:S01]  /*1f20*/  ELECT P0, URZ, PT ;  /* 0x0000000000ff782f */ /* 0x000fe20003800000 */
[----:B--2---:R-:W-:Y:S01]  /*1f30*/  UMOV UR4, UR14 ;  /* 0x0000000e00047c82 */ /* 0x004fe20008000000 */
[----:B------:R-:W-:Y:S02]  /*1f40*/  UMOV UR5, URZ ;  /* 0x000000ff00057c82 */ /* 0x000fe40008000000 */
[----:B------:R-:W-:-:S13]  /*1f50*/  ISETP.LT.U32.AND P0, PT, R132, 0x20, P0 ;  /* 0x000000208400780c */ /* 0x000fda0000701070 */
[----:B------:R-:W-:Y:S01]  /*1f60*/  VOTEU.ANY UP0, P0 ;  /* 0x0000000000ff7886 */ /* 0x000fe20000000100 */
[----:B------:R-:W-:Y:S01]  /*1f70*/  VOTEU.ANY UP1, P0 ;  /* 0x0000000000ff7886 */ /* 0x000fe20000020100 */
[----:B------:R-:W-:-:S03]  /*1f80*/  ISETP.GE.U32.AND P0, PT, R12, 0x81, PT ;  /* 0x000000810c00780c */ /* 0x000fc60003f06070 */
[----:B------:R-:W-:Y:S02]  /*1f90*/  @UP0 UMOV UR4, UR4 ;  /* 0x0000000400040c82 */ /* 0x000fe40008000000 */
[----:B------:R2:W-:Y:S01]  /*1fa0*/  @UP1 UTCBAR [UR4], URZ ;  /* 0x000000ff040013e9 */ /* 0x0005e200080000ff */
[----:B------:R-:W-:Y:S06]  /*1fb0*/  BAR.SYNC.DEFER_BLOCKING 0x0 ;  /* 0x0000000000007b1d */ /* 0x000fec0000010000 */
[----:B------:R-:W3:Y:S02]  /*1fc0*/  SYNCS.PHASECHK.TRANS64.TRYWAIT P1, [UR9+0x30020], RZ ;  /* 0x030020ffff0075a7 */ /* 0x000ee40008021109 */
[----:B--23--:R-:W-:Y:S05]  /*1fd0*/  @!P1 BRA `(.L_x_60) ;  /* 0x00000010009c9947 */ /* 0x00cfea0003800000 */
.L_x_75:
[----:B------:R-:W-:Y:S01]  /*1fe0*/  IMAD.MOV.U32 R2, RZ, RZ, RZ ;  /* 0x000000ffff027224 */ /* 0x000fe200078e00ff */
[----:B------:R-:W-:Y:S06]  /*1ff0*/  @!P0 BRA `(.L_x_57) ;  /* 0x0000000400d48947 */ /* 0x000fec0003800000 */
[----:B------:R-:W2:Y:S01]  /*2000*/  LDCU UR21, c[0x0][0x3a0] ;  /* 0x00007400ff1577ac */ /* 0x000ea20008000800 */
[----:B------:R-:W-:Y:S01]  /*2010*/  UMOV UR20, 0x1 ;  /* 0x0000000100147882 */ /* 0x000fe20000000000 */
[----:B------:R-:W-:-:S05]  /*2020*/  UMOV UR31, 0x80 ;  /* 0x00000080001f7882 */ /* 0x000fca0000000000 */
.L_x_64:
[----:B------:R-:W-:Y:S01]  /*2030*/  BAR.SYNC.DEFER_BLOCKING 0x0 ;  /* 0x0000000000007b1d */ /* 0x000fe20000010000 */
[----:B------:R-:W-:Y:S01]  /*2040*/  ULEA UR50, UR20, UR9, 0x3 ;  /* 0x0000000914327291 */ /* 0x000fe2000f8e18ff */
[----:B------:R-:W-:Y:S01]  /*2050*/  @!P3 IMAD.MOV.U32 R3, RZ, RZ, 0x10000 ;  /* 0x00010000ff03b424 */ /* 0x000fe200078e00ff */
[----:B------:R-:W-:Y:S01]  /*2060*/  ELECT P1, URZ, PT ;  /* 0x0000000000ff782f */ /* 0x000fe20003820000 */
[----:B------:R-:W-:-:S03]  /*2070*/  ULEA UR4, UR20, UR9, 0xf ;  /* 0x0000000914047291 */ /* 0x000fc6000f8e78ff */
[----:B------:R-:W-:Y:S01]  /*2080*/  ISETP.LT.U32.AND P1, PT, R132, 0x40, P1 ;  /* 0x000000408400780c */ /* 0x000fe20000f21070 */
[----:B------:R-:W-:Y:S01]  /*2090*/  ULOP3.LUT UR30, UR13, 0x1, URZ, 0xc0, !UPT ;  /* 0x000000010d1e7892 */ /* 0x000fe2000f8ec0ff */
[----:B------:R-:W-:-:S03]  /*20a0*/  ELECT P0, URZ, PT ;  /* 0x0000000000ff782f */ /* 0x000fc60003800000 */
[----:B------:R-:W-:Y:S02]  /*20b0*/  ULEA UR24, UR30, UR4, 0xe ;  /* 0x000000041e187291 */ /* 0x000fe4000f8e70ff */
[----:B------:R-:W-:Y:S01]  /*20c0*/  ULEA UR26, UR30, UR31, 0x6 ;  /* 0x0000001f1e1a7291 */ /* 0x000fe2000f8e30ff */
[----:B------:R-:W-:Y:S01]  /*20d0*/  ISETP.LT.U32.AND P0, PT, R132, 0x40, P0 ;  /* 0x000000408400780c */ /* 0x000fe20000701070 */
[----:B------:R-:W-:-:S04]  /*20e0*/  ULEA UR30, UR30, UR12, 0x6 ;  /* 0x0000000c1e1e7291 */ /* 0x000fc8000f8e30ff */
[----:B------:R-:W-:Y:S01]  /*20f0*/  VOTEU.ANY UP0, P1 ;  /* 0x0000000000ff7886 */ /* 0x000fe20000800100 */
[----:B------:R3:W-:Y:S01]  /*2100*/  @!P3 SYNCS.ARRIVE.TRANS64 RZ, [UR50+0x30000], R3 ;  /* 0x03000003ffffb9a7 */ /* 0x0007e20008000032 */
[----:B------:R5:W-:Y:S06]  /*2110*/  MEMBAR.ALL.CTA ;  /* 0x0000000000007992 */ /* 0x000bec0000008000 */
[----:B-----5:R-:W5:Y:S01]  /*2120*/  FENCE.VIEW.ASYNC.S ;  /* 0x00000000000073c6 */ /* 0x020f620000000000 */
[----:B------:R-:W-:Y:S01]  /*2130*/  @UP0 UIADD3 UR25, UPT, UPT, UR50, 0x30000, URZ ;  /* 0x0003000032190890 */ /* 0x000fe2000fffe0ff */
[----:B-----5:R-:W-:Y:S01]  /*2140*/  VOTEU.ANY UP0, P1 ;  /* 0x0000000000ff7886 */ /* 0x020fe20000800100 */
[----:B------:R-:W-:Y:S01]  /*2150*/  VOTEU.ANY UP1, P0 ;  /* 0x0000000000ff7886 */ /* 0x000fe20000020100 */
[----:B---3--:R-:W-:-:S04]  /*2160*/  IMAD.U32 R3, R2, -0x80000000, RZ ;  /* 0x8000000002037824 */ /* 0x008fc800078e00ff */
[----:B------:R-:W-:Y:S02]  /*2170*/  @UP1 UIADD3 UR28, UPT, UPT, UR24, 0x18000, URZ ;  /* 0x00018000181c1890 */ /* 0x000fe4000fffe0ff */
[----:B------:R-:W-:Y:S01]  /*2180*/  @UP1 UIADD3 UR29, UPT, UPT, UR50, 0x30000, URZ ;  /* 0x00030000321d1890 */ /* 0x000fe2000fffe0ff */
[----:B------:R-:W-:Y:S01]  /*2190*/  VOTEU.ANY UP1, P0 ;  /* 0x0000000000ff7886 */ /* 0x000fe20000020100 */
[----:B------:R-:W-:Y:S06]  /*21a0*/  BAR.SYNC.DEFER_BLOCKING 0x0 ;  /* 0x0000000000007b1d */ /* 0x000fec0000010000 */
[----:B------:R3:W-:Y:S01]  /*21b0*/  @UP0 UTMALDG.2D [UR24], [UR6] ;  /* 0x00000018060005b4 */ /* 0x0007e20008008000 */
[----:B------:R-:W-:Y:S01]  /*21c0*/  UISETP.NE.U32.AND UP0, UPT, UR13, URZ, UPT ;  /* 0x000000ff0d00728c */ /* 0x000fe2000bf05070 */
[----:B------:R-:W-:Y:S06]  /*21d0*/  BAR.SYNC.DEFER_BLOCKING 0x0 ;  /* 0x0000000000007b1d */ /* 0x000fec0000010000 */
[----:B------:R3:W-:Y:S02]  /*21e0*/  @UP1 UTMALDG.2D [UR28], [UR44] ;  /* 0x0000001c2c0015b4 */ /* 0x0007e40008008000 */
[----:B------:R-:W-:Y:S06]  /*21f0*/  BAR.SYNC.DEFER_BLOCKING 0x0 ;  /* 0x0000000000007b1d */ /* 0x000fec0000010000 */
[----:B------:R-:W5:Y:S02]  /*2200*/  SYNCS.PHASECHK.TRANS64.TRYWAIT P0, [UR50+0x30000], R3 ;  /* 0x03000003ff0075a7 */ /* 0x000f640008001132 */
[----:B---3-5:R-:W-:Y:S05]  /*2210*/  @!P0 BRA `(.L_x_61) ;  /* 0x0000001000188947 */ /* 0x028fea0003800000 */
.L_x_76:
        /* <DEDUP_REMOVED lines=11> */
[----:B------:R-:W-:Y:S02]  /*22d0*/  UIADD3 UR60, UP3, UPT, UR22, 0x2, URZ ;  /* 0x00000002163c7890 */ /* 0x000fe4000ff7e0ff */
[----:B------:R-:W-:Y:S02]  /*22e0*/  UIADD3 UR62, UP4, UPT, UR22, 0x4, URZ ;  /* 0x00000004163e7890 */ /* 0x000fe4000ff9e0ff */
[----:B------:R-:W-:Y:S02]  /*22f0*/  UIADD3.X UR5, UPT, UPT, UR5, 0x40004040, URZ, UP0, !UPT ;  /* 0x4000404005057890 */ /* 0x000fe400087fe4ff */
[----:B------:R-:W-:Y:S02]  /*2300*/  UIADD3 UR64, UP5, UPT, UR22, 0x3fe, URZ ;  /* 0x000003fe16407890 */ /* 0x000fe4000ffbe0ff */
[----:B------:R-:W-:-:S02]  /*2310*/  UIADD3 UR66, UP0, UPT, UR22, 0x400, URZ ;  /* 0x0000040016427890 */ /* 0x000fc4000ff1e0ff */
[----:B------:R-:W-:Y:S02]  /*2320*/  UIADD3 UR68, UP1, UPT, UR22, 0x402, URZ ;  /* 0x0000040216447890 */ /* 0x000fe4000ff3e0ff */
[----:B------:R-:W-:Y:S02]  /*2330*/  UIADD3.X UR61, UPT, UPT, UR23, URZ, URZ, UP3, !UPT ;  /* 0x000000ff173d7290 */ /* 0x000fe40009ffe4ff */
[----:B------:R-:W-:Y:S02]  /*2340*/  UIADD3 UR40, UP2, UPT, UR22, 0x404, URZ ;  /* 0x0000040416287890 */ /* 0x000fe4000ff5e0ff */
[----:B------:R-:W-:Y:S02]  /*2350*/  UIADD3 UR28, UP3, UPT, UR4, 0x80, URZ ;  /* 0x00000080041c7890 */ /* 0x000fe4000ff7e0ff */
[----:B------:R-:W-:Y:S02]  /*2360*/  UIADD3.X UR63, UPT, UPT, UR23, URZ, URZ, UP4, !UPT ;  /* 0x000000ff173f7290 */ /* 0x000fe4000a7fe4ff */
[----:B------:R-:W-:-:S02]  /*2370*/  UIADD3 UR32, UP4, UPT, UR4, 0x100, URZ ;  /* 0x0000010004207890 */ /* 0x000fc4000ff9e0ff */
[----:B------:R-:W-:Y:S02]  /*2380*/  UIADD3.X UR65, UPT, UPT, UR23, URZ, URZ, UP5, !UPT ;  /* 0x000000ff17417290 */ /* 0x000fe4000affe4ff */
[----:B------:R-:W-:Y:S02]  /*2390*/  ULOP3.LUT UR24, UR24, 0x4000000, URZ, 0xfc, !UPT ;  /* 0x0400000018187892 */ /* 0x000fe4000f8efcff */
[----:B------:R-:W-:Y:S02]  /*23a0*/  UIADD3 UR34, UP5, UPT, UR4, 0x180, URZ ;  /* 0x0000018004227890 */ /* 0x000fe4000ffbe0ff */
[----:B------:R-:W-:Y:S02]  /*23b0*/  UIADD3.X UR67, UPT, UPT, UR23, URZ, URZ, UP0, !UPT ;  /* 0x000000ff17437290 */ /* 0x000fe400087fe4ff */
[----:B------:R-:W-:Y:S02]  /*23c0*/  UIADD3 UR36, UP0, UPT, UR4, 0x200, URZ ;  /* 0x0000020004247890 */ /* 0x000fe4000ff1e0ff */
[----:B------:R-:W-:-:S02]  /*23d0*/  UIADD3.X UR69, UPT, UPT, UR23, URZ, URZ, UP1, !UPT ;  /* 0x000000ff17457290 */ /* 0x000fc40008ffe4ff */
[----:B------:R-:W-:Y:S02]  /*23e0*/  UIADD3 UR38, UP1, UPT, UR4, 0x280, URZ ;  /* 0x0000028004267890 */ /* 0x000fe4000ff3e0ff */
[----:B------:R-:W-:Y:S02]  /*23f0*/  UIADD3.X UR41, UPT, UPT, UR23, URZ, URZ, UP2, !UPT ;  /* 0x000000ff17297290 */ /* 0x000fe400097fe4ff */
[----:B------:R-:W-:Y:S02]  /*2400*/  UIADD3.X UR29, UPT, UPT, UR5, URZ, URZ, UP3, !UPT ;  /* 0x000000ff051d7290 */ /* 0x000fe40009ffe4ff */
[----:B------:R-:W-:Y:S02]  /*2410*/  UIADD3 UR42, UP2, UPT, UR4, 0x300, URZ ;  /* 0x00000300042a7890 */ /* 0x000fe4000ff5e0ff */
[----:B------:R-:W-:Y:S02]  /*2420*/  UIADD3.X UR33, UPT, UPT, UR5, URZ, URZ, UP4, !UPT ;  /* 0x000000ff05217290 */ /* 0x000fe4000a7fe4ff */
[----:B------:R-:W-:-:S02]  /*2430*/  UIADD3.X UR35, UPT, UPT, UR5, URZ, URZ, UP5, !UPT ;  /* 0x000000ff05237290 */ /* 0x000fc4000affe4ff */
[----:B------:R-:W-:Y:S02]  /*2440*/  UIADD3.X UR37, UPT, UPT, UR5, URZ, URZ, UP0, !UPT ;  /* 0x000000ff05257290 */ /* 0x000fe400087fe4ff */
[----:B------:R-:W-:Y:S01]  /*2450*/  UIADD3.X UR39, UPT, UPT, UR5, URZ, URZ, UP1, !UPT ;  /* 0x000000ff05277290 */ /* 0x000fe20008ffe4ff */
[----:B------:R-:W-:Y:S01]  /*2460*/  UMOV UR14, 0x0 ;  /* 0x00000000000e7882 */ /* 0x000fe20000000000 */
[----:B------:R-:W-:Y:S01]  /*2470*/  UMOV UR15, 0x8210010 ;  /* 0x08210010000f7882 */ /* 0x000fe20000000000 */
[----:B------:R-:W-:Y:S01]  /*2480*/  UMOV UR19, 0x40004040 ;  /* 0x4000404000137882 */ /* 0x000fe20000000000 */
[----:B------:R-:W-:Y:S01]  /*2490*/  UMOV UR25, 0x40004040 ;  /* 0x4000404000197882 */ /* 0x000fe20000000000 */
[----:B------:R-:W-:Y:S01]  /*24a0*/  UIADD3.X UR43, UPT, UPT, UR5, URZ, URZ, UP2, !UPT ;  /* 0x000000ff052b7290 */ /* 0x000fe200097fe4ff */
[----:B------:R3:W-:Y:S01]  /*24b0*/  UTCHMMA gdesc[UR18], gdesc[UR24], tmem[UR8], tmem[UR14], idesc[UR15], UPT ;  /* 0x00ff0e18120075ea */ /* 0x0007e2000b800008 */
[----:B------:R-:W-:Y:S01]  /*24c0*/  UMOV UR16, 0x0 ;  /* 0x0000000000107882 */ /* 0x000fe20000000000 */
[----:B------:R-:W-:Y:S01]  /*24d0*/  UMOV UR17, 0x8210010 ;  /* 0x0821001000117882 */ /* 0x000fe20000000000 */
[----:B------:R-:W-:Y:S01]  /*24e0*/  UMOV UR48, 0x0 ;  /* 0x0000000000307882 */ /* 0x000fe20000000000 */
[----:B------:R-:W-:Y:S01]  /*24f0*/  UMOV UR49, 0x8210010 ;  /* 0x0821001000317882 */ /* 0x000fe20000000000 */
        /* <DEDUP_REMOVED lines=18> */
.L_x_62:
[----:B------:R-:W-:Y:S01]  /*2620*/  ELECT P0, URZ, PT ;  /* 0x0000000000ff782f */ /* 0x000fe20003800000 */
[----:B---3--:R-:W-:-:S03]  /*2630*/  UIADD3 UR4, UPT, UPT, UR50, 0x30020, URZ ;  /* 0x0003002032047890 */ /* 0x008fc6000fffe0ff */
[----:B------:R-:W-:Y:S01]  /*2640*/  ISETP.LT.U32.AND P0, PT, R132, 0x20, P0 ;  /* 0x000000208400780c */ /* 0x000fe20000701070 */
[----:B------:R-:W-:-:S12]  /*2650*/  UMOV UR5, URZ ;  /* 0x000000ff00057c82 */ /* 0x000fd80008000000 */
[----:B------:R-:W-:Y:S01]  /*2660*/  VOTEU.ANY UP0, P0 ;  /* 0x0000000000ff7886 */ /* 0x000fe20000000100 */
[----:B------:R-:W-:-:S04]  /*2670*/  VOTEU.ANY UP1, P0 ;  /* 0x0000000000ff7886 */ /* 0x000fc80000020100 */
[----:B------:R-:W-:Y:S02]  /*2680*/  @UP0 UMOV UR4, UR4 ;  /* 0x0000000400040c82 */ /* 0x000fe40008000000 */
[----:B------:R3:W-:Y:S01]  /*2690*/  @UP1 UTCBAR [UR4], URZ ;  /* 0x000000ff040013e9 */ /* 0x0007e200080000ff */
[----:B------:R-:W-:Y:S06]  /*26a0*/  BAR.SYNC.DEFER_BLOCKING 0x0 ;  /* 0x0000000000007b1d */ /* 0x000fec0000010000 */
[----:B------:R-:W5:Y:S02]  /*26b0*/  SYNCS.PHASECHK.TRANS64.TRYWAIT P0, [UR50+0x30020], R3 ;  /* 0x03002003ff0075a7 */ /* 0x000f640008001132 */
[----:B---3-5:R-:W-:Y:S05]  /*26c0*/  @!P0 BRA `(.L_x_63) ;  /* 0x0000000800f88947 */ /* 0x028fea0003800000 */
.L_x_77:
[----:B------:R-:W-:Y:S02]  /*26d0*/  UIADD3 UR20, UPT, UPT, UR20, 0x1, URZ ;  /* 0x0000000114147890 */ /* 0x000fe4000fffe0ff */
[----:B------:R-:W-:Y:S02]  /*26e0*/  UIADD3 UR31, UPT, UPT, UR31, 0x80, URZ ;  /* 0x000000801f1f7890 */ /* 0x000fe4000fffe0ff */
[----:B------:R-:W-:-:S04]  /*26f0*/  UISETP.NE.U32.AND UP0, UPT, UR20, 0x3, UPT ;  /* 0x000000031400788c */ /* 0x000fc8000bf05070 */
[----:B------:R-:W-:Y:S02]  /*2700*/  USEL UR20, UR20, URZ, UP0 ;  /* 0x000000ff14147287 */ /* 0x000fe40008000000 */
[----:B------:R-:W-:Y:S02]  /*2710*/  USEL UR4, URZ, 0x1, UP0 ;  /* 0x00000001ff047887 */ /* 0x000fe40008000000 */
[----:B--2---:R-:W-:-:S04]  /*2720*/  UISETP.GE.AND UP0, UPT, UR31, UR21, UPT ;  /* 0x000000151f00728c */ /* 0x004fc8000bf06270 */
[----:B------:R-:W-:-:S05]  /*2730*/  LOP3.LUT R2, R2, UR4, RZ, 0x3c, !PT ;  /* 0x0000000402027c12 */ /* 0x000fca000f8e3cff */
[----:B------:R-:W-:Y:S05]  /*2740*/  BRA.U !UP0, `(.L_x_64) ;  /* 0xfffffff908387547 */ /* 0x000fea000b83ffff */
.L_x_57:
[----:B---3-5:R-:W-:Y:S06]  /*2750*/  BAR.SYNC.DEFER_BLOCKING 0x0 ;  /* 0x0000000000007b1d */ /* 0x028fec0000010000 */
[----:B------:R-:W-:Y:S04]  /*2760*/  BSSY.RECONVERGENT B4, `(.L_x_65) ;  /* 0x0000004000047945 */ /* 0x000fe80003800200 */
[----:B------:R-:W-:Y:S05]  /*2770*/  @P3 BRA `(.L_x_66) ;  /* 0x0000000000083947 */ /* 0x000fea0003800000 */
[----:B------:R-:W2:Y:S02]  /*2780*/  SYNCS.CCTL.IV [UR9+0x30000] ;  /* 0x03000000ff0079b1 */ /* 0x000ea40008000009 */
[----:B--2---:R-:W2:Y:S02]  /*2790*/  SYNCS.CCTL.IV [UR9+0x30020] ;  /* 0x03002000ff0079b1 */ /* 0x004ea40008000009 */
.L_x_66:
[----:B------:R-:W-:Y:S05]  /*27a0*/  BSYNC.RECONVERGENT B4 ;  /* 0x0000000000047941 */ /* 0x000fea0003800200 */
.L_x_65:
[----:B--2---:R-:W-:Y:S06]  /*27b0*/  BAR.SYNC.DEFER_BLOCKING 0x0 ;  /* 0x0000000000007b1d */ /* 0x004fec0000010000 */
[----:B------:R-:W-:Y:S04]  /*27c0*/  BSSY.RECONVERGENT B4, `(.L_x_67) ;  /* 0x0000004000047945 */ /* 0x000fe80003800200 */
[----:B------:R-:W-:Y:S05]  /*27d0*/  @P3 BRA `(.L_x_68) ;  /* 0x0000000000083947 */ /* 0x000fea0003800000 */
[----:B------:R-:W2:Y:S02]  /*27e0*/  SYNCS.CCTL.IV [UR9+0x30008] ;  /* 0x03000800ff0079b1 */ /* 0x000ea40008000009 */
[----:B--2---:R-:W2:Y:S02]  /*27f0*/  SYNCS.CCTL.IV [UR9+0x30028] ;  /* 0x03002800ff0079b1 */ /* 0x004ea40008000009 */
.L_x_68:
[----:B------:R-:W-:Y:S05]  /*2800*/  BSYNC.RECONVERGENT B4 ;  /* 0x0000000000047941 */ /* 0x000fea0003800200 */
.L_x_67:
[----:B--2---:R-:W-:Y:S06]  /*2810*/  BAR.SYNC.DEFER_BLOCKING 0x0 ;  /* 0x0000000000007b1d */ /* 0x004fec0000010000 */
[----:B------:R-:W-:Y:S04]  /*2820*/  BSSY.RECONVERGENT B4, `(.L_x_69) ;  /* 0x0000004000047945 */ /* 0x000fe80003800200 */
[----:B------:R-:W-:Y:S05]  /*2830*/  @P3 BRA `(.L_x_70) ;  /* 0x0000000000083947 */ /* 0x000fea0003800000 */
[----:B------:R-:W2:Y:S02]  /*2840*/  SYNCS.CCTL.IV [UR9+0x30010] ;  /* 0x03001000ff0079b1 */ /* 0x000ea40008000009 */
[----:B--2---:R-:W2:Y:S02]  /*2850*/  SYNCS.CCTL.IV [UR9+0x30030] ;  /* 0x03003000ff0079b1 */ /* 0x004ea40008000009 */
.L_x_70:
[----:B------:R-:W-:Y:S05]  /*2860*/  BSYNC.RECONVERGENT B4 ;  /* 0x0000000000047941 */ /* 0x000fea0003800200 */
.L_x_69:
[----:B------:R-:W-:Y:S01]  /*2870*/  USHF.L.U32 UR4, UR13, 0x15, URZ ;  /* 0x000000150d047899 */ /* 0x000fe200080006ff */
[C---:B------:R-:W-:Y:S01]  /*2880*/  IMAD.SHL.U32 R2, R0.reuse, 0x80, RZ ;  /* 0x0000008000027824 */ /* 0x040fe200078e00ff */
[----:B------:R-:W-:Y:S01]  /*2890*/  ELECT P0, URZ, PT ;  /* 0x0000000000ff782f */ /* 0x000fe20003800000 */
[----:B------:R-:W-:Y:S01]  /*28a0*/  IMAD.SHL.U32 R3, R0, 0x10, RZ ;  /* 0x0000001000037824 */ /* 0x000fe200078e00ff */
[----:B------:R-:W-:Y:S02]  /*28b0*/  ULOP3.LUT UR4, UR4, 0x600000, URZ, 0xc0, !UPT ;  /* 0x0060000004047892 */ /* 0x000fe4000f8ec0ff */
[----:B------:R-:W-:Y:S01]  /*28c0*/  LOP3.LUT R0, R2, 0x3f80, RZ, 0xc0, !PT ;  /* 0x00003f8002007812 */ /* 0x000fe200078ec0ff */
[----:B------:R-:W-:Y:S01]  /*28d0*/  ULOP3.LUT UR13, UR13, 0x1, URZ, 0xc0, !UPT ;  /* 0x000000010d0d7892 */ /* 0x000fe2000f8ec0ff */
[----:B------:R-:W-:Y:S01]  /*28e0*/  ISETP.LT.U32.AND P0, PT, R132, 0x40, P0 ;  /* 0x000000408400780c */ /* 0x000fe20000701070 */
[----:B------:R-:W-:Y:S01]  /*28f0*/  UIADD3 UR4, UPT, UPT, UR8, UR4, URZ ;  /* 0x0000000408047290 */ /* 0x000fe2000fffe0ff */
[----:B------:R-:W-:Y:S01]  /*2900*/  LOP3.LUT R0, R0, 0x70, R3, 0xf8, !PT ;  /* 0x0000007000007812 */ /* 0x000fe200078ef803 */
[----:B------:R-:W-:Y:S01]  /*2910*/  ULEA UR5, UR13, UR12, 0x6 ;  /* 0x0000000c0d057291 */ /* 0x000fe2000f8e30ff */
[----:B------:R-:W-:-:S02]  /*2920*/  UMOV UR6, UR27 ;  /* 0x0000001b00067c82 */ /* 0x000fc40008000000 */
[C---:B------:R-:W-:Y:S02]  /*2930*/  LOP3.LUT R2, R0.reuse, 0x10, RZ, 0x3c, !PT ;  /* 0x0000001000027812 */ /* 0x040fe400078e3cff */
[----:B------:R-:W-:Y:S02]  /*2940*/  LOP3.LUT R3, R0, 0x20, RZ, 0x3c, !PT ;  /* 0x0000002000037812 */ /* 0x000fe400078e3cff */
[----:B----4-:R-:W3:Y:S01]  /*2950*/  LDTM.x128 R4, tmem[UR4] ;  /* 0x00000004000479ee */ /* 0x010ee200083c0000 */
[----:B------:R-:W-:Y:S01]  /*2960*/  NOP ;  /* 0x0000000000007918 */ /* 0x000fe20000000000 */
[----:B------:R-:W-:Y:S01]  /*2970*/  ULEA UR4, UR13, UR9, 0xe ;  /* 0x000000090d047291 */ /* 0x000fe2000f8e70ff */
[----:B---3--:R-:W-:Y:S01]  /*2980*/  VOTEU.ANY UP1, P0 ;  /* 0x0000000000ff7886 */ /* 0x008fe20000020100 */
[----:B------:R-:W-:Y:S01]  /*2990*/  VOTEU.ANY UP0, P0 ;  /* 0x0000000000ff7886 */ /* 0x000fe20000000100 */
[----:B------:R-:W-:Y:S02]  /*29a0*/  F2FP.F16.F32.PACK_AB R4, R5, R4 ;  /* 0x000000040504723e */ /* 0x000fe400000000ff */
[----:B------:R-:W-:-:S02]  /*29b0*/  F2FP.F16.F32.PACK_AB R68, R69, R68 ;  /* 0x000000444544723e */ /* 0x000fc400000000ff */
[----:B------:R-:W-:Y:S02]  /*29c0*/  F2FP.F16.F32.PACK_AB R5, R7, R6 ;  /* 0x000000060705723e */ /* 0x000fe400000000ff */
[----:B------:R-:W-:Y:S02]  /*29d0*/  F2FP.F16.F32.PACK_AB R12, R13, R12 ;  /* 0x0000000c0d0c723e */ /* 0x000fe400000000ff */
[----:B------:R-:W-:Y:S02]  /*29e0*/  F2FP.F16.F32.PACK_AB R69, R71, R70 ;  /* 0x000000464745723e */ /* 0x000fe400000000ff */
[----:B------:R-:W-:Y:S02]  /*29f0*/  F2FP.F16.F32.PACK_AB R76, R77, R76 ;  /* 0x0000004c4d4c723e */ /* 0x000fe400000000ff */
[----:B------:R-:W-:Y:S02]  /*2a00*/  F2FP.F16.F32.PACK_AB R6, R9, R8 ;  /* 0x000000080906723e */ /* 0x000fe400000000ff */
[----:B------:R-:W-:-:S02]  /*2a10*/  F2FP.F16.F32.PACK_AB R7, R11, R10 ;  /* 0x0000000a0b07723e */ /* 0x000fc400000000ff */
[----:B------:R-:W-:Y:S02]  /*2a20*/  F2FP.F16.F32.PACK_AB R13, R15, R14 ;  /* 0x0000000e0f0d723e */ /* 0x000fe400000000ff */
[----:B------:R-:W-:Y:S01]  /*2a30*/  F2FP.F16.F32.PACK_AB R20, R21, R20 ;  /* 0x000000141514723e */ /* 0x000fe200000000ff */
[----:B--2---:R2:W-:Y:S01]  /*2a40*/  STS.128 [R0+UR9], R4 ;  /* 0x0000000400007988 */ /* 0x0045e20008000c09 */
[----:B------:R-:W-:Y:S02]  /*2a50*/  F2FP.F16.F32.PACK_AB R70, R73, R72 ;  /* 0x000000484946723e */ /* 0x000fe400000000ff */
[----:B------:R-:W-:Y:S02]  /*2a60*/  F2FP.F16.F32.PACK_AB R71, R75, R74 ;  /* 0x0000004a4b47723e */ /* 0x000fe400000000ff */
[----:B------:R-:W-:Y:S02]  /*2a70*/  F2FP.F16.F32.PACK_AB R77, R79, R78 ;  /* 0x0000004e4f4d723e */ /* 0x000fe400000000ff */
[----:B------:R-:W-:Y:S01]  /*2a80*/  F2FP.F16.F32.PACK_AB R84, R85, R84 ;  /* 0x000000545554723e */ /* 0x000fe200000000ff */
[----:B------:R3:W-:Y:S01]  /*2a90*/  STS.128 [R0+UR9+0x4000], R68 ;  /* 0x0040004400007988 */ /* 0x0007e20008000c09 */
[----:B------:R-:W-:-:S02]  /*2aa0*/  F2FP.F16.F32.PACK_AB R14, R17, R16 ;  /* 0x00000010110e723e */ /* 0x000fc400000000ff */
[----:B------:R-:W-:Y:S02]  /*2ab0*/  F2FP.F16.F32.PACK_AB R15, R19, R18 ;  /* 0x00000012130f723e */ /* 0x000fe400000000ff */
[----:B------:R-:W-:Y:S02]  /*2ac0*/  F2FP.F16.F32.PACK_AB R21, R23, R22 ;  /* 0x000000161715723e */ /* 0x000fe400000000ff */
[----:B------:R-:W-:Y:S01]  /*2ad0*/  F2FP.F16.F32.PACK_AB R28, R29, R28 ;  /* 0x0000001c1d1c723e */ /* 0x000fe200000000ff */
[----:B------:R4:W-:Y:S01]  /*2ae0*/  STS.128 [R2+UR9], R12 ;  /* 0x0000000c02007988 */ /* 0x0009e20008000c09 */
[----:B------:R-:W-:Y:S02]  /*2af0*/  F2FP.F16.F32.PACK_AB R78, R81, R80 ;  /* 0x00000050514e723e */ /* 0x000fe400000000ff */
[----:B------:R-:W-:Y:S02]  /*2b00*/  F2FP.F16.F32.PACK_AB R79, R83, R82 ;  /* 0x00000052534f723e */ /* 0x000fe400000000ff */
[----:B------:R-:W-:-:S02]  /*2b10*/  F2FP.F16.F32.PACK_AB R85, R87, R86 ;  /* 0x000000565755723e */ /* 0x000fc400000000ff */
[----:B------:R-:W-:Y:S01]  /*2b20*/  F2FP.F16.F32.PACK_AB R92, R93, R92 ;  /* 0x0000005c5d5c723e */ /* 0x000fe200000000ff */
[----:B------:R4:W-:Y:S01]  /*2b30*/  STS.128 [R2+UR9+0x4000], R76 ;  /* 0x0040004c02007988 */ /* 0x0009e20008000c09 */
[----:B------:R-:W-:Y:S02]  /*2b40*/  F2FP.F16.F32.PACK_AB R22, R25, R24 ;  /* 0x000000181916723e */ /* 0x000fe400000000ff */
[----:B------:R-:W-:Y:S02]  /*2b50*/  F2FP.F16.F32.PACK_AB R23, R27, R26 ;  /* 0x0000001a1b17723e */ /* 0x000fe400000000ff */
[----:B------:R-:W-:Y:S02]  /*2b60*/  F2FP.F16.F32.PACK_AB R29, R31, R30 ;  /* 0x0000001e1f1d723e */ /* 0x000fe400000000ff */
[----:B------:R-:W-:Y:S01]  /*2b70*/  F2FP.F16.F32.PACK_AB R36, R37, R36 ;  /* 0x000000242524723e */ /* 0x000fe200000000ff */
[----:B------:R4:W-:Y:S01]  /*2b80*/  STS.128 [R3+UR9], R20 ;  /* 0x0000001403007988 */ /* 0x0009e20008000c09 */
[----:B------:R-:W-:-:S02]  /*2b90*/  F2FP.F16.F32.PACK_AB R86, R89, R88 ;  /* 0x000000585956723e */ /* 0x000fc400000000ff */
[----:B------:R-:W-:Y:S02]  /*2ba0*/  F2FP.F16.F32.PACK_AB R87, R91, R90 ;  /* 0x0000005a5b57723e */ /* 0x000fe400000000ff */
[----:B------:R-:W-:Y:S02]  /*2bb0*/  F2FP.F16.F32.PACK_AB R93, R95, R94 ;  /* 0x0000005e5f5d723e */ /* 0x000fe400000000ff */
[----:B------:R-:W-:Y:S01]  /*2bc0*/  F2FP.F16.F32.PACK_AB R100, R101, R100 ;  /* 0x000000646564723e */ /* 0x000fe200000000ff */
[----:B------:R4:W-:Y:S01]  /*2bd0*/  STS.128 [R3+UR9+0x4000], R84 ;  /* 0x0040005403007988 */ /* 0x0009e20008000c09 */
[----:B------:R-:W-:Y:S02]  /*2be0*/  F2FP.F16.F32.PACK_AB R30, R33, R32 ;  /* 0x00000020211e723e */ /* 0x000fe400000000ff */
[----:B------:R-:W-:Y:S02]  /*2bf0*/  F2FP.F16.F32.PACK_AB R31, R35, R34 ;  /* 0x00000022231f723e */ /* 0x000fe400000000ff */
[----:B------:R-:W-:-:S02]  /*2c00*/  F2FP.F16.F32.PACK_AB R37, R39, R38 ;  /* 0x000000262725723e */ /* 0x000fc400000000ff */
[----:B------:R-:W-:Y:S02]  /*2c10*/  F2FP.F16.F32.PACK_AB R44, R45, R44 ;  /* 0x0000002c2d2c723e */ /* 0x000fe400000000ff */
[----:B------:R-:W-:Y:S02]  /*2c20*/  F2FP.F16.F32.PACK_AB R94, R97, R96 ;  /* 0x00000060615e723e */ /* 0x000fe400000000ff */
[----:B------:R-:W-:Y:S02]  /*2c30*/  F2FP.F16.F32.PACK_AB R95, R99, R98 ;  /* 0x00000062635f723e */ /* 0x000fe400000000ff */
[----:B------:R-:W-:Y:S02]  /*2c40*/  F2FP.F16.F32.PACK_AB R101, R103, R102 ;  /* 0x000000666765723e */ /* 0x000fe400000000ff */
[----:B------:R-:W-:Y:S02]  /*2c50*/  F2FP.F16.F32.PACK_AB R108, R109, R108 ;  /* 0x0000006c6d6c723e */ /* 0x000fe400000000ff */
[----:B------:R-:W-:-:S02]  /*2c60*/  LOP3.LUT R8, R0, 0x30, RZ, 0x3c, !PT ;  /* 0x0000003000087812 */ /* 0x000fc400078e3cff */
[----:B------:R-:W-:Y:S02]  /*2c70*/  F2FP.F16.F32.PACK_AB R38, R41, R40 ;  /* 0x000000282926723e */ /* 0x000fe400000000ff */
[----:B------:R-:W-:Y:S01]  /*2c80*/  F2FP.F16.F32.PACK_AB R39, R43, R42 ;  /* 0x0000002a2b27723e */ /* 0x000fe200000000ff */
[----:B------:R4:W-:Y:S01]  /*2c90*/  STS.128 [R8+UR9], R28 ;  /* 0x0000001c08007988 */ /* 0x0009e20008000c09 */
[----:B------:R-:W-:Y:S02]  /*2ca0*/  F2FP.F16.F32.PACK_AB R45, R47, R46 ;  /* 0x0000002e2f2d723e */ /* 0x000fe400000000ff */
[----:B------:R-:W-:Y:S01]  /*2cb0*/  F2FP.F16.F32.PACK_AB R52, R53, R52 ;  /* 0x000000343534723e */ /* 0x000fe200000000ff */
[----:B------:R4:W-:Y:S01]  /*2cc0*/  STS.128 [R8+UR9+0x4000], R92 ;  /* 0x0040005c08007988 */ /* 0x0009e20008000c09 */
[----:B------:R-:W-:Y:S02]  /*2cd0*/  F2FP.F16.F32.PACK_AB R102, R105, R104 ;  /* 0x000000686966723e */ /* 0x000fe400000000ff */
[----:B------:R-:W-:-:S02]  /*2ce0*/  F2FP.F16.F32.PACK_AB R103, R107, R106 ;  /* 0x0000006a6b67723e */ /* 0x000fc400000000ff */
[----:B------:R-:W-:Y:S02]  /*2cf0*/  F2FP.F16.F32.PACK_AB R109, R111, R110 ;  /* 0x0000006e6f6d723e */ /* 0x000fe400000000ff */
[----:B------:R-:W-:Y:S02]  /*2d00*/  F2FP.F16.F32.PACK_AB R116, R117, R116 ;  /* 0x000000747574723e */ /* 0x000fe400000000ff */
[----:B------:R-:W-:Y:S02]  /*2d10*/  LOP3.LUT R9, R0, 0x40, RZ, 0x3c, !PT ;  /* 0x0000004000097812 */ /* 0x000fe400078e3cff */
[----:B------:R-:W-:Y:S02]  /*2d20*/  F2FP.F16.F32.PACK_AB R46, R49, R48 ;  /* 0x00000030312e723e */ /* 0x000fe400000000ff */
[----:B------:R-:W-:Y:S01]  /*2d30*/  F2FP.F16.F32.PACK_AB R47, R51, R50 ;  /* 0x00000032332f723e */ /* 0x000fe200000000ff */
[----:B------:R4:W-:Y:S01]  /*2d40*/  STS.128 [R9+UR9], R36 ;  /* 0x0000002409007988 */ /* 0x0009e20008000c09 */
[----:B------:R-:W-:-:S02]  /*2d50*/  F2FP.F16.F32.PACK_AB R53, R55, R54 ;  /* 0x000000363735723e */ /* 0x000fc400000000ff */
[----:B------:R-:W-:Y:S01]  /*2d60*/  F2FP.F16.F32.PACK_AB R60, R61, R60 ;  /* 0x0000003c3d3c723e */ /* 0x000fe200000000ff */
[----:B------:R4:W-:Y:S01]  /*2d70*/  STS.128 [R9+UR9+0x4000], R100 ;  /* 0x0040006409007988 */ /* 0x0009e20008000c09 */
        /* <DEDUP_REMOVED lines=13> */
[C---:B--2---:R-:W-:Y:S02]  /*2e50*/  LOP3.LUT R4, R0.reuse, 0x60, RZ, 0x3c, !PT ;  /* 0x0000006000047812 */ /* 0x044fe400078e3cff */
[----:B------:R-:W-:Y:S02]  /*2e60*/  F2FP.F16.F32.PACK_AB R62, R65, R64 ;  /* 0x00000040413e723e */ /* 0x000fe400000000ff */
[----:B------:R-:W-:Y:S01]  /*2e70*/  F2FP.F16.F32.PACK_AB R63, R67, R66 ;  /* 0x00000042433f723e */ /* 0x000fe200000000ff */
[----:B------:R4:W-:Y:S01]  /*2e80*/  STS.128 [R4+UR9], R52 ;  /* 0x0000003404007988 */ /* 0x0009e20008000c09 */
[----:B------:R-:W-:Y:S02]  /*2e90*/  F2FP.F16.F32.PACK_AB R126, R129, R128 ;  /* 0x00000080817e723e */ /* 0x000fe400000000ff */
[----:B------:R-:W-:Y:S01]  /*2ea0*/  F2FP.F16.F32.PACK_AB R127, R131, R130 ;  /* 0x00000082837f723e */ /* 0x000fe200000000ff */
[----:B------:R4:W-:Y:S01]  /*2eb0*/  STS.128 [R4+UR9+0x4000], R116 ;  /* 0x0040007404007988 */ /* 0x0009e20008000c09 */
[----:B---3--:R-:W-:-:S05]  /*2ec0*/  LOP3.LUT R0, R0, 0x70, RZ, 0x3c, !PT ;  /* 0x0000007000007812 */ /* 0x008fca00078e3cff */
[----:B------:R4:W-:Y:S04]  /*2ed0*/  STS.128 [R0+UR9], R60 ;  /* 0x0000003c00007988 */ /* 0x0009e80008000c09 */
[----:B------:R4:W-:Y:S01]  /*2ee0*/  STS.128 [R0+UR9+0x4000], R124 ;  /* 0x0040007c00007988 */ /* 0x0009e20008000c09 */
[----:B------:R2:W-:Y:S06]  /*2ef0*/  MEMBAR.ALL.CTA ;  /* 0x0000000000007992 */ /* 0x0005ec0000008000 */
[----:B--2---:R-:W2:Y:S02]  /*2f00*/  FENCE.VIEW.ASYNC.S ;  /* 0x00000000000073c6 */ /* 0x004ea40000000000 */
[----:B--2---:R-:W-:Y:S06]  /*2f10*/  BAR.SYNC.DEFER_BLOCKING 0x0 ;  /* 0x0000000000007b1d */ /* 0x004fec0000010000 */
[----:B------:R4:W-:Y:S01]  /*2f20*/  @UP1 UTMASTG.2D [UR4], [UR10] ;  /* 0x000000040a0013b5 */ /* 0x0009e20008008000 */
[----:B------:R0:W-:Y:S01]  /*2f30*/  UTMACMDFLUSH ;  /* 0x00000000000079b7 */ /* 0x0001e20000000000 */
[----:B------:R-:W-:-:S04]  /*2f40*/  DEPBAR.LE SB0, 0x0 ;  /* 0x000080000000791a */ /* 0x000fc80000000000 */
[----:B------:R-:W-:Y:S08]  /*2f50*/  BAR.SYNC.DEFER_BLOCKING 0x0 ;  /* 0x0000000000007b1d */ /* 0x000ff00000010000 */
[----:B------:R-:W-:Y:S06]  /*2f60*/  BAR.SYNC.DEFER_BLOCKING 0x0 ;  /* 0x0000000000007b1d */ /* 0x000fec0000010000 */
[----:B----4-:R-:W-:Y:S05]  /*2f70*/  @P2 BRA `(.L_x_71) ;  /* 0x0000000000a02947 */ /* 0x010fea0003800000 */
[----:B------:R-:W2:Y:S01]  /*2f80*/  S2UR UR5, SR_CgaCtaId ;  /* 0x00000000000579c3 */ /* 0x000ea20000008800 */
[----:B------:R-:W-:Y:S01]  /*2f90*/  NOP ;  /* 0x0000000000007918 */ /* 0x000fe20000000000 */
[----:B------:R-:W-:Y:S01]  /*2fa0*/  UMOV UR4, 0x50 ;  /* 0x0000005000047882 */ /* 0x000fe20000000000 */
[----:B------:R-:W-:Y:S02]  /*2fb0*/  IMAD.U32 R0, RZ, RZ, UR8 ;  /* 0x00000008ff007e24 */ /* 0x000fe4000f8e00ff */
[----:B------:R-:W-:Y:S02]  /*2fc0*/  IMAD.MOV.U32 R3, RZ, RZ, 0xf ;  /* 0x0000000fff037424 */ /* 0x000fe400078e00ff */
[----:B------:R-:W-:Y:S01]  /*2fd0*/  IMAD.MOV.U32 R7, RZ, RZ, 0x1 ;  /* 0x00000001ff077424 */ /* 0x000fe200078e00ff */
[----:B------:R-:W-:-:S04]  /*2fe0*/  LOP3.LUT R0, R0, 0xffff, RZ, 0xc0, !PT ;  /* 0x0000ffff00007812 */ /* 0x000fc800078ec0ff */
[----:B------:R-:W-:-:S05]  /*2ff0*/  SHF.R.U32.HI R0, RZ, 0x5, R0 ;  /* 0x00000005ff007819 */ /* 0x000fca0000011600 */
[----:B------:R-:W-:Y:S01]  /*3000*/  VIADD R2, R0, 0x10 ;  /* 0x0000001000027836 */ /* 0x000fe20000000000 */
[----:B------:R-:W-:Y:S01]  /*3010*/  SHF.L.U32 R0, R3, R0, RZ ;  /* 0x0000000003007219 */ /* 0x000fe200000006ff */
[----:B--2---:R-:W-:-:S03]  /*3020*/  ULEA UR6, UR5, UR4, 0x18 ;  /* 0x0000000405067291 */ /* 0x004fc6000f8ec0ff */
[----:B------:R-:W-:-:S04]  /*3030*/  SHF.L.U32 R3, R7, R2, RZ ;  /* 0x0000000207037219 */ /* 0x000fc800000006ff */
[----:B------:R-:W-:Y:S02]  /*3040*/  LOP3.LUT R0, R3, R0, RZ, 0xfc, !PT ;  /* 0x0000000003007212 */ /* 0x000fe400078efcff */
[----:B------:R-:W2:Y:S02]  /*3050*/  LDS R5, [UR6] ;  /* 0x00000006ff057984 */ /* 0x000ea40008000800 */
[C---:B------:R-:W-:Y:S02]  /*3060*/  LOP3.LUT R2, R0.reuse, 0xffff, RZ, 0xc0, !PT ;  /* 0x0000ffff00027812 */ /* 0x040fe400078ec0ff */
[----:B--2---:R-:W-:-:S04]  /*3070*/  LOP3.LUT R3, R0, 0xffff, R5, 0x80, !PT ;  /* 0x0000ffff00037812 */ /* 0x004fc800078e8005 */
[----:B------:R-:W-:-:S13]  /*3080*/  ISETP.NE.AND P0, PT, R3, R2, PT ;  /* 0x000000020300720c */ /* 0x000fda0003f05270 */
[----:B------:R-:W-:Y:S05]  /*3090*/  @P0 BRA `(.L_x_72) ;  /* 0x0000000000500947 */ /* 0x000fea0003800000 */
[----:B------:R-:W-:Y:S02]  /*30a0*/  SHF.R.U32.HI R5, RZ, 0x10, R5 ;  /* 0x00000010ff057819 */ /* 0x000fe40000011605 */
[----:B------:R-:W-:-:S04]  /*30b0*/  SHF.R.U32.HI R2, RZ, 0x10, R0 ;  /* 0x00000010ff027819 */ /* 0x000fc80000011600 */
[----:B------:R-:W-:-:S04]  /*30c0*/  LOP3.LUT R5, R5, R2, RZ, 0xc0, !PT ;  /* 0x0000000205057212 */ /* 0x000fc800078ec0ff */
[----:B------:R-:W-:-:S13]  /*30d0*/  ISETP.NE.AND P0, PT, R5, R2, PT ;  /* 0x000000020500720c */ /* 0x000fda0003f05270 */
[----:B------:R-:W-:Y:S05]  /*30e0*/  @P0 BRA `(.L_x_73) ;  /* 0x0000000000300947 */ /* 0x000fea0003800000 */
[----:B------:R-:W-:Y:S01]  /*30f0*/  R2UR UR4, R0 ;  /* 0x00000000000472ca */ /* 0x000fe200000e0000 */
[----:B------:R-:W-:Y:S01]  /*3100*/  VOTEU.ANY UR5, UPT, PT ;  /* 0x0000000000057886 */ /* 0x000fe200038e0100 */
[----:B------:R-:W2:Y:S01]  /*3110*/  S2R R0, SR_LANEID ;  /* 0x0000000000007919 */ /* 0x000ea20000000000 */
[----:B------:R-:W-:-:S10]  /*3120*/  UFLO.U32 UR5, UR5 ;  /* 0x00000005000572bd */ /* 0x000fd400080e0000 */
[----:B------:R-:W-:-:S06]  /*3130*/  ULOP3.LUT UR4, URZ, UR4, URZ, 0x33, !UPT ;  /* 0x00000004ff047292 */ /* 0x000fcc000f8e33ff */
[----:B------:R-:W-:-:S04]  /*3140*/  IMAD.U32 R2, RZ, RZ, UR4 ;  /* 0x00000004ff027e24 */ /* 0x000fc8000f8e00ff */
[----:B------:R-:W3:Y:S02]  /*3150*/  REDUX UR7, R2 ;  /* 0x00000000020773c4 */ /* 0x000ee40000000000 */
[----:B------:R4:W-:Y:S01]  /*3160*/  UTCATOMSWS.AND URZ, UR4 ;  /* 0x0000000400ff79e3 */ /* 0x0009e20008000000 */
[----:B--2---:R-:W-:Y:S01]  /*3170*/  ISETP.EQ.U32.AND P0, PT, R0, UR5, PT ;  /* 0x0000000500007c0c */ /* 0x004fe2000bf02070 */
[----:B---3--:R-:W-:-:S12]  /*3180*/  IMAD.U32 R0, RZ, RZ, UR7 ;  /* 0x00000007ff007e24 */ /* 0x008fd8000f8e00ff */
[----:B------:R4:W-:Y:S01]  /*3190*/  @P0 ATOMS.AND RZ, [UR6], R0 ;  /* 0x00000000ffff098c */ /* 0x0009e2000a800006 */
[----:B------:R-:W-:Y:S05]  /*31a0*/  BRA `(.L_x_71) ;  /* 0x0000000000147947 */ /* 0x000fea0003800000 */
.L_x_73:
[----:B------:R-:W-:-:S07]  /*31b0*/  MOV R2, 0x31d0 ;  /* 0x000031d000027802 */ /* 0x000fce0000000f00 */
[----:B-1----:R-:W-:Y:S05]  /*31c0*/  CALL.REL.NOINC `($__internal_0_$__cuda_sm10x_tcgen05_guardrail_trap_col_being_dealloced_not_returned_by_alloc) ;  /* 0x0000000000447944 */ /* 0x002fea0003c00000 */
[----:B------:R-:W-:Y:S05]  /*31d0*/  BRA `(.L_x_71) ;  /* 0x0000000000087947 */ /* 0x000fea0003800000 */
.L_x_72:
[----:B------:R-:W-:-:S07]  /*31e0*/  MOV R2, 0x3200 ;  /* 0x0000320000027802 */ /* 0x000fce0000000f00 */
[----:B-1----:R-:W-:Y:S05]  /*31f0*/  CALL.REL.NOINC `($__internal_2_$__cuda_sm10x_tcgen05_guardrail_trap_unallocated_columns_being_dealloced) ;  /* 0x0000000000507944 */ /* 0x002fea0003c00000 */
.L_x_71:
[----:B------:R-:W-:Y:S01]  /*3200*/  NOP ;  /* 0x0000000000007918 */ /* 0x000fe20000000000 */
[----:B----4-:R-:W-:Y:S05]  /*3210*/  EXIT ;  /* 0x000000000000794d */ /* 0x010fea0003800000 */
.L_x_58:
[----:B------:R-:W2:Y:S02]  /*3220*/  SYNCS.PHASECHK.TRANS64.TRYWAIT P0, [UR9+0x30000], RZ ;  /* 0x030000ffff0075a7 */ /* 0x000ea40008001109 */
[----:B--2---:R-:W-:Y:S05]  /*3230*/  @!P0 BRA `(.L_x_58) ;  /* 0xfffffffc00f88947 */ /* 0x004fea000383ffff */
[----:B------:R-:W-:Y:S05]  /*3240*/  BRA `(.L_x_74) ;  /* 0xffffffe800647947 */ /* 0x000fea000383ffff */
.L_x_60:
[----:B------:R-:W2:Y:S02]  /*3250*/  SYNCS.PHASECHK.TRANS64.TRYWAIT P1, [UR9+0x30020], RZ ;  /* 0x030020ffff0075a7 */ /* 0x000ea40008021109 */
[----:B--2---:R-:W-:Y:S05]  /*3260*/  @!P1 BRA `(.L_x_60) ;  /* 0xfffffffc00f89947 */ /* 0x004fea000383ffff */
[----:B------:R-:W-:Y:S05]  /*3270*/  BRA `(.L_x_75) ;  /* 0xffffffec00587947 */ /* 0x000fea000383ffff */
.L_x_61:
[----:B------:R-:W3:Y:S02]  /*3280*/  SYNCS.PHASECHK.TRANS64.TRYWAIT P0, [UR50+0x30000], R3 ;  /* 0x03000003ff0075a7 */ /* 0x000ee40008001132 */
[----:B---3--:R-:W-:Y:S05]  /*3290*/  @!P0 BRA `(.L_x_61) ;  /* 0xfffffffc00f88947 */ /* 0x008fea000383ffff */
[----:B------:R-:W-:Y:S05]  /*32a0*/  BRA `(.L_x_76) ;  /* 0xffffffec00dc7947 */ /* 0x000fea000383ffff */
.L_x_63:
[----:B------:R-:W3:Y:S02]  /*32b0*/  SYNCS.PHASECHK.TRANS64.TRYWAIT P0, [UR50+0x30020], R3 ;  /* 0x03002003ff0075a7 */ /* 0x000ee40008001132 */
[----:B---3--:R-:W-:Y:S05]  /*32c0*/  @!P0 BRA `(.L_x_63) ;  /* 0xfffffffc00f88947 */ /* 0x008fea000383ffff */
[----:B------:R-:W-:Y:S05]  /*32d0*/  BRA `(.L_x_77) ;  /* 0xfffffff000fc7947 */ /* 0x000fea000383ffff */
        .weak           $__internal_0_$__cuda_sm10x_tcgen05_guardrail_trap_col_being_dealloced_not_returned_by_alloc
        .type           $__internal_0_$__cuda_sm10x_tcgen05_guardrail_trap_col_being_dealloced_not_returned_by_alloc,@function
        .size           $__internal_0_$__cuda_sm10x_tcgen05_guardrail_trap_col_being_dealloced_not_returned_by_alloc,($__internal_1_$__cuda_sm10x_tcgen05_guardrail_trap_phase_invalid_during_alloc - $__internal_0_$__cuda_sm10x_tcgen05_guardrail_trap_col_being_dealloced_not_returned_by_alloc)
$__internal_0_$__cuda_sm10x_tcgen05_guardrail_trap_col_being_dealloced_not_returned_by_alloc:
[----:B------:R-:W-:Y:S05]  /*32e0*/  BPT.TRAP 0x1 ;  /* 0x000000040000795c */ /* 0x000fea0000300000 */
[----:B------:R-:W-:-:S04]  /*32f0*/  IMAD.MOV.U32 R3, RZ, RZ, 0x0 ;  /* 0x00000000ff037424 */ /* 0x000fc800078e00ff */
[----:B------:R-:W-:Y:S05]  /*3300*/  RET.REL.NODEC R2 `(gluon_tcgen05) ;  /* 0xffffffcc023c7950 */ /* 0x000fea0003c3ffff */
        .weak           $__internal_1_$__cuda_sm10x_tcgen05_guardrail_trap_phase_invalid_during_alloc
        .type           $__internal_1_$__cuda_sm10x_tcgen05_guardrail_trap_phase_invalid_during_alloc,@function
        .size           $__internal_1_$__cuda_sm10x_tcgen05_guardrail_trap_phase_invalid_during_alloc,($__internal_2_$__cuda_sm10x_tcgen05_guardrail_trap_unallocated_columns_being_dealloced - $__internal_1_$__cuda_sm10x_tcgen05_guardrail_trap_phase_invalid_during_alloc)
$__internal_1_$__cuda_sm10x_tcgen05_guardrail_trap_phase_invalid_during_alloc:
[----:B------:R-:W-:Y:S05]  /*3310*/  BPT.TRAP 0x1 ;  /* 0x000000040000795c */ /* 0x000fea0000300000 */
[----:B------:R-:W-:-:S04]  /*3320*/  IMAD.MOV.U32 R3, RZ, RZ, 0x0 ;  /* 0x00000000ff037424 */ /* 0x000fc800078e00ff */
[----:B------:R-:W-:Y:S05]  /*3330*/  RET.REL.NODEC R2 `(gluon_tcgen05) ;  /* 0xffffffcc02307950 */ /* 0x000fea0003c3ffff */
        .weak           $__internal_2_$__cuda_sm10x_tcgen05_guardrail_trap_unallocated_columns_being_dealloced
        .type           $__internal_2_$__cuda_sm10x_tcgen05_guardrail_trap_unallocated_columns_being_dealloced,@function
        .size           $__internal_2_$__cuda_sm10x_tcgen05_guardrail_trap_unallocated_columns_being_dealloced,(.L_x_81 - $__internal_2_$__cuda_sm10x_tcgen05_guardrail_trap_unallocated_columns_being_dealloced)
$__internal_2_$__cuda_sm10x_tcgen05_guardrail_trap_unallocated_columns_being_dealloced:
[----:B------:R-:W-:Y:S05]  /*3340*/  BPT.TRAP 0x1 ;  /* 0x000000040000795c */ /* 0x000fea0000300000 */
[----:B------:R-:W-:-:S04]  /*3350*/  IMAD.MOV.U32 R3, RZ, RZ, 0x0 ;  /* 0x00000000ff037424 */ /* 0x000fc800078e00ff */
[----:B------:R-:W-:Y:S05]  /*3360*/  RET.REL.NODEC R2 `(gluon_tcgen05) ;  /* 0xffffffcc02247950 */ /* 0x000fea0003c3ffff */
.L_x_78:
[----:B------:R-:W-:-:S00]  /*3370*/  BRA `(.L_x_78) ;  /* 0xfffffffc00fc7947 */ /* 0x000fc0000383ffff */
[----:B------:R-:W-:-:S00]  /*3380*/  NOP ;  /* 0x0000000000007918 */ /* 0x000fc00000000000 */
[----:B------:R-:W-:-:S00]  /*3390*/  NOP ;  /* 0x0000000000007918 */ /* 0x000fc00000000000 */
[----:B------:R-:W-:-:S00]  /*33a0*/  NOP ;  /* 0x0000000000007918 */ /* 0x000fc00000000000 */
[----:B------:R-:W-:-:S00]  /*33b0*/  NOP ;  /* 0x0000000000007918 */ /* 0x000fc00000000000 */
[----:B------:R-:W-:-:S00]  /*33c0*/  NOP ;  /* 0x0000000000007918 */ /* 0x000fc00000000000 */
[----:B------:R-:W-:-:S00]  /*33d0*/  NOP ;  /* 0x0000000000007918 */ /* 0x000fc00000000000 */
[----:B------:R-:W-:-:S00]  /*33e0*/  NOP ;  /* 0x0000000000007918 */ /* 0x000fc00000000000 */
[----:B------:R-:W-:-:S00]  /*33f0*/  NOP ;  /* 0x0000000000007918 */ /* 0x000fc00000000000 */
.L_x_81:


//--------------------- .nv.shared.gluon_tcgen05  --------------------------
	.section	.nv.shared.gluon_tcgen05,"aw",@nobits
	.sectionflags	@""
	.align	16
	.zero		1024


//--------------------- .nv.shared.reserved.0     --------------------------
	.section	.nv.shared.reserved.0,"aw",@nobits
	.align	8
	.weak		__nv_reservedSMEM_offset_0_alias
	.size		__nv_reservedSMEM_offset_0_alias, 0, 64
	.other		__nv_reservedSMEM_offset_0_alias,@"STO_CUDA_RESERVED_SHARED STV_DEFAULT"
__nv_reservedSMEM_offset_0_alias:
	.zero		0
.nv.shared.reserved.0:
	.zero		64
	.weak		__nv_reservedSMEM_allocation_phase
	.type		__nv_reservedSMEM_allocation_phase,@object
	.size		__nv_reservedSMEM_allocation_phase,(.L_0 - __nv_reservedSMEM_allocation_phase)
__nv_reservedSMEM_allocation_phase:
	.zero		1
.L_0:
	.zero		7
	.weak		__nv_reservedSMEM_devtool_atexit_pc
	.type		__nv_reservedSMEM_devtool_atexit_pc,@object
	.size		__nv_reservedSMEM_devtool_atexit_pc,(__nv_reservedSMEM_allocation_mask - __nv_reservedSMEM_devtool_atexit_pc)
__nv_reservedSMEM_devtool_atexit_pc:
	.zero		8
	.weak		__nv_reservedSMEM_allocation_mask
	.type		__nv_reservedSMEM_allocation_mask,@object
	.size		__nv_reservedSMEM_allocation_mask,(.L_2 - __nv_reservedSMEM_allocation_mask)
__nv_reservedSMEM_allocation_mask:
	.zero		4
.L_2:


//--------------------- .nv.constant0.gluon_tcgen05 --------------------------
	.section	.nv.constant0.gluon_tcgen05,"a",@progbits
	.sectionflags	@""
	.align	4
.nv.constant0.gluon_tcgen05:
	.zero		976


//--------------------- SYMBOLS --------------------------

	.type		.nv.reservedSmem.offset0,@object
	.size		.nv.reservedSmem.offset0,0x4
	.type		.nv.reservedSmem.cap,@object
	.size		.nv.reservedSmem.cap,0x4
